//
// Generated by NVIDIA NVVM Compiler
//
// Compiler Build ID: CL-36424714
// Cuda compilation tools, release 13.0, V13.0.88
// Based on NVVM 20.0.0
//

.version 9.0
.target sm_100
.address_size 64

	// .globl	_Z14IndexVectorGPUIiEvPKT_S0_PS0_S3_

.visible .entry _Z14IndexVectorGPUIiEvPKT_S0_PS0_S3_(
	.param .u64 .ptr .align 1 _Z14IndexVectorGPUIiEvPKT_S0_PS0_S3__param_0,
	.param .u32 _Z14IndexVectorGPUIiEvPKT_S0_PS0_S3__param_1,
	.param .u64 .ptr .align 1 _Z14IndexVectorGPUIiEvPKT_S0_PS0_S3__param_2,
	.param .u64 .ptr .align 1 _Z14IndexVectorGPUIiEvPKT_S0_PS0_S3__param_3
)
{
	.local .align 16 .b8 	__local_depot0[96];
	.reg .b64 	%SP;
	.reg .b64 	%SPL;
	.reg .pred 	%p<26>;
	.reg .b16 	%rs<12>;
	.reg .b32 	%r<111>;
	.reg .b64 	%rd<111>;

	mov.u64 	%SPL, __local_depot0;
	ld.param.u64 	%rd7, [_Z14IndexVectorGPUIiEvPKT_S0_PS0_S3__param_0];
	ld.param.u32 	%r55, [_Z14IndexVectorGPUIiEvPKT_S0_PS0_S3__param_1];
	ld.param.u64 	%rd8, [_Z14IndexVectorGPUIiEvPKT_S0_PS0_S3__param_2];
	ld.param.u64 	%rd9, [_Z14IndexVectorGPUIiEvPKT_S0_PS0_S3__param_3];
	cvta.to.global.u64 	%rd1, %rd9;
	cvta.to.global.u64 	%rd2, %rd8;
	add.u64 	%rd3, %SPL, 0;
	mov.u32 	%r56, %ntid.x;
	mov.u32 	%r57, %ctaid.x;
	mov.u32 	%r58, %tid.x;
	mad.lo.s32 	%r1, %r56, %r57, %r58;
	setp.ge.s32 	%p1, %r1, %r55;
	@%p1 bra 	$L__BB0_59;
	cvta.to.global.u64 	%rd11, %rd7;
	shl.b32 	%r60, %r1, 3;
	mul.wide.u32 	%rd12, %r60, 4;
	add.s64 	%rd13, %rd11, %rd12;
	ld.global.u32 	%r61, [%rd13];
	ld.global.u32 	%r62, [%rd13+4];
	ld.global.u32 	%r63, [%rd13+8];
	ld.global.u32 	%r64, [%rd13+12];
	ld.global.u32 	%r65, [%rd13+16];
	ld.global.u32 	%r66, [%rd13+20];
	ld.global.u32 	%r67, [%rd13+24];
	ld.global.u32 	%r68, [%rd13+28];
	mul.lo.s32 	%r69, %r61, 3;
	add.s32 	%r70, %r69, -2;
	add.s32 	%r71, %r69, -1;
	mul.lo.s32 	%r72, %r62, 3;
	add.s32 	%r73, %r72, -2;
	st.local.v4.u32 	[%rd3], {%r70, %r71, %r69, %r73};
	add.s32 	%r74, %r72, -1;
	mul.lo.s32 	%r75, %r63, 3;
	add.s32 	%r76, %r75, -2;
	add.s32 	%r77, %r75, -1;
	st.local.v4.u32 	[%rd3+16], {%r74, %r72, %r76, %r77};
	mul.lo.s32 	%r78, %r64, 3;
	add.s32 	%r79, %r78, -2;
	add.s32 	%r80, %r78, -1;
	st.local.v4.u32 	[%rd3+32], {%r75, %r79, %r80, %r78};
	mul.lo.s32 	%r81, %r65, 3;
	add.s32 	%r82, %r81, -2;
	add.s32 	%r83, %r81, -1;
	mul.lo.s32 	%r84, %r66, 3;
	add.s32 	%r85, %r84, -2;
	st.local.v4.u32 	[%rd3+48], {%r82, %r83, %r81, %r85};
	add.s32 	%r86, %r84, -1;
	mul.lo.s32 	%r87, %r67, 3;
	add.s32 	%r88, %r87, -2;
	add.s32 	%r89, %r87, -1;
	st.local.v4.u32 	[%rd3+64], {%r86, %r84, %r88, %r89};
	mul.lo.s32 	%r90, %r68, 3;
	add.s32 	%r91, %r90, -2;
	add.s32 	%r92, %r90, -1;
	st.local.v4.u32 	[%rd3+80], {%r87, %r91, %r92, %r90};
	mul.lo.s32 	%r2, %r1, 300;
	mov.b32 	%r103, 0;
	mov.b16 	%rs10, 0;
	mov.u16 	%rs11, %rs10;
	mov.u32 	%r104, %r103;
$L__BB0_2:
	sub.s32 	%r5, 24, %r104;
	add.s32 	%r6, %r103, %r2;
	mul.wide.u32 	%rd14, %r104, 4;
	add.s64 	%rd15, %rd3, %rd14;
	ld.local.u32 	%r7, [%rd15];
	add.s32 	%r93, %r104, -17;
	setp.lt.u32 	%p2, %r93, 7;
	mov.u32 	%r109, %r104;
	@%p2 bra 	$L__BB0_30;
	add.s32 	%r107, %r104, 3;
	add.s32 	%r94, %r2, %r104;
	add.s32 	%r106, %r94, %r103;
	and.b32  	%r95, %r5, -8;
	neg.s32 	%r105, %r95;
$L__BB0_4:
	.pragma "nounroll";
	add.s32 	%r96, %r107, -3;
	mul.wide.u32 	%rd16, %r96, 4;
	add.s64 	%rd4, %rd3, %rd16;
	ld.local.u32 	%r14, [%rd4];
	setp.lt.s32 	%p3, %r14, %r7;
	@%p3 bra 	$L__BB0_6;
	mul.wide.u32 	%rd17, %r106, 4;
	add.s64 	%rd18, %rd2, %rd17;
	st.global.u32 	[%rd18], %r14;
	add.s64 	%rd19, %rd1, %rd17;
	st.global.u32 	[%rd19], %r7;
	bra.uni 	$L__BB0_7;
$L__BB0_6:
	mul.wide.u32 	%rd20, %r106, 4;
	add.s64 	%rd21, %rd2, %rd20;
	st.global.u32 	[%rd21], %r7;
	add.s64 	%rd22, %rd1, %rd20;
	st.global.u32 	[%rd22], %r14;
$L__BB0_7:
	add.s32 	%r15, %r106, 1;
	ld.local.u32 	%r16, [%rd4+4];
	setp.lt.s32 	%p4, %r16, %r7;
	@%p4 bra 	$L__BB0_9;
	mul.wide.u32 	%rd23, %r15, 4;
	add.s64 	%rd24, %rd2, %rd23;
	st.global.u32 	[%rd24], %r16;
	add.s64 	%rd25, %rd1, %rd23;
	st.global.u32 	[%rd25], %r7;
	bra.uni 	$L__BB0_10;
$L__BB0_9:
	mul.wide.u32 	%rd26, %r15, 4;
	add.s64 	%rd27, %rd2, %rd26;
	st.global.u32 	[%rd27], %r7;
	add.s64 	%rd28, %rd1, %rd26;
	st.global.u32 	[%rd28], %r16;
$L__BB0_10:
	add.s32 	%r17, %r106, 2;
	ld.local.u32 	%r18, [%rd4+8];
	setp.lt.s32 	%p5, %r18, %r7;
	@%p5 bra 	$L__BB0_12;
	mul.wide.u32 	%rd29, %r17, 4;
	add.s64 	%rd30, %rd2, %rd29;
	st.global.u32 	[%rd30], %r18;
	add.s64 	%rd31, %rd1, %rd29;
	st.global.u32 	[%rd31], %r7;
	bra.uni 	$L__BB0_13;
$L__BB0_12:
	mul.wide.u32 	%rd32, %r17, 4;
	add.s64 	%rd33, %rd2, %rd32;
	st.global.u32 	[%rd33], %r7;
	add.s64 	%rd34, %rd1, %rd32;
	st.global.u32 	[%rd34], %r18;
$L__BB0_13:
	add.s32 	%r19, %r106, 3;
	ld.local.u32 	%r20, [%rd4+12];
	setp.lt.s32 	%p6, %r20, %r7;
	@%p6 bra 	$L__BB0_15;
	mul.wide.u32 	%rd35, %r19, 4;
	add.s64 	%rd36, %rd2, %rd35;
	st.global.u32 	[%rd36], %r20;
	add.s64 	%rd37, %rd1, %rd35;
	st.global.u32 	[%rd37], %r7;
	bra.uni 	$L__BB0_16;
$L__BB0_15:
	mul.wide.u32 	%rd38, %r19, 4;
	add.s64 	%rd39, %rd2, %rd38;
	st.global.u32 	[%rd39], %r7;
	add.s64 	%rd40, %rd1, %rd38;
	st.global.u32 	[%rd40], %r20;
$L__BB0_16:
	add.s32 	%r21, %r106, 4;
	ld.local.u32 	%r22, [%rd4+16];
	setp.lt.s32 	%p7, %r22, %r7;
	@%p7 bra 	$L__BB0_18;
	mul.wide.u32 	%rd41, %r21, 4;
	add.s64 	%rd42, %rd2, %rd41;
	st.global.u32 	[%rd42], %r22;
	add.s64 	%rd43, %rd1, %rd41;
	st.global.u32 	[%rd43], %r7;
	bra.uni 	$L__BB0_19;
$L__BB0_18:
	mul.wide.u32 	%rd44, %r21, 4;
	add.s64 	%rd45, %rd2, %rd44;
	st.global.u32 	[%rd45], %r7;
	add.s64 	%rd46, %rd1, %rd44;
	st.global.u32 	[%rd46], %r22;
$L__BB0_19:
	add.s32 	%r23, %r106, 5;
	ld.local.u32 	%r24, [%rd4+20];
	setp.lt.s32 	%p8, %r24, %r7;
	@%p8 bra 	$L__BB0_21;
	mul.wide.u32 	%rd47, %r23, 4;
	add.s64 	%rd48, %rd2, %rd47;
	st.global.u32 	[%rd48], %r24;
	add.s64 	%rd49, %rd1, %rd47;
	st.global.u32 	[%rd49], %r7;
	bra.uni 	$L__BB0_22;
$L__BB0_21:
	mul.wide.u32 	%rd50, %r23, 4;
	add.s64 	%rd51, %rd2, %rd50;
	st.global.u32 	[%rd51], %r7;
	add.s64 	%rd52, %rd1, %rd50;
	st.global.u32 	[%rd52], %r24;
$L__BB0_22:
	add.s32 	%r25, %r106, 6;
	ld.local.u32 	%r26, [%rd4+24];
	setp.lt.s32 	%p9, %r26, %r7;
	@%p9 bra 	$L__BB0_24;
	mul.wide.u32 	%rd53, %r25, 4;
	add.s64 	%rd54, %rd2, %rd53;
	st.global.u32 	[%rd54], %r26;
	add.s64 	%rd55, %rd1, %rd53;
	st.global.u32 	[%rd55], %r7;
	bra.uni 	$L__BB0_25;
$L__BB0_24:
	mul.wide.u32 	%rd56, %r25, 4;
	add.s64 	%rd57, %rd2, %rd56;
	st.global.u32 	[%rd57], %r7;
	add.s64 	%rd58, %rd1, %rd56;
	st.global.u32 	[%rd58], %r26;
$L__BB0_25:
	add.s32 	%r27, %r106, 7;
	ld.local.u32 	%r28, [%rd4+28];
	setp.lt.s32 	%p10, %r28, %r7;
	@%p10 bra 	$L__BB0_27;
	mul.wide.u32 	%rd59, %r27, 4;
	add.s64 	%rd60, %rd2, %rd59;
	st.global.u32 	[%rd60], %r28;
	add.s64 	%rd61, %rd1, %rd59;
	st.global.u32 	[%rd61], %r7;
	bra.uni 	$L__BB0_28;
$L__BB0_27:
	mul.wide.u32 	%rd62, %r27, 4;
	add.s64 	%rd63, %rd2, %rd62;
	st.global.u32 	[%rd63], %r7;
	add.s64 	%rd64, %rd1, %rd62;
	st.global.u32 	[%rd64], %r28;
$L__BB0_28:
	add.s32 	%r107, %r107, 8;
	add.s32 	%r106, %r106, 8;
	add.s32 	%r105, %r105, 8;
	setp.ne.s32 	%p11, %r105, 0;
	@%p11 bra 	$L__BB0_4;
	add.s32 	%r109, %r107, -3;
$L__BB0_30:
	and.b32  	%r97, %r5, 7;
	setp.eq.s32 	%p12, %r97, 0;
	@%p12 bra 	$L__BB0_58;
	neg.s16 	%rs7, %rs11;
	cvt.u32.u16 	%r98, %rs7;
	and.b32  	%r34, %r98, 7;
	add.s32 	%r99, %r34, -1;
	setp.lt.u32 	%p13, %r99, 3;
	@%p13 bra 	$L__BB0_45;
	add.s32 	%r35, %r6, %r109;
	mul.wide.u32 	%rd65, %r109, 4;
	add.s64 	%rd5, %rd3, %rd65;
	ld.local.u32 	%r36, [%rd5];
	setp.lt.s32 	%p14, %r36, %r7;
	@%p14 bra 	$L__BB0_34;
	mul.wide.u32 	%rd66, %r35, 4;
	add.s64 	%rd67, %rd2, %rd66;
	st.global.u32 	[%rd67], %r36;
	add.s64 	%rd68, %rd1, %rd66;
	st.global.u32 	[%rd68], %r7;
	bra.uni 	$L__BB0_35;
$L__BB0_34:
	mul.wide.u32 	%rd69, %r35, 4;
	add.s64 	%rd70, %rd2, %rd69;
	st.global.u32 	[%rd70], %r7;
	add.s64 	%rd71, %rd1, %rd69;
	st.global.u32 	[%rd71], %r36;
$L__BB0_35:
	add.s32 	%r37, %r35, 1;
	ld.local.u32 	%r38, [%rd5+4];
	setp.lt.s32 	%p15, %r38, %r7;
	@%p15 bra 	$L__BB0_37;
	mul.wide.u32 	%rd72, %r37, 4;
	add.s64 	%rd73, %rd2, %rd72;
	st.global.u32 	[%rd73], %r38;
	add.s64 	%rd74, %rd1, %rd72;
	st.global.u32 	[%rd74], %r7;
	bra.uni 	$L__BB0_38;
$L__BB0_37:
	mul.wide.u32 	%rd75, %r37, 4;
	add.s64 	%rd76, %rd2, %rd75;
	st.global.u32 	[%rd76], %r7;
	add.s64 	%rd77, %rd1, %rd75;
	st.global.u32 	[%rd77], %r38;
$L__BB0_38:
	add.s32 	%r39, %r35, 2;
	ld.local.u32 	%r40, [%rd5+8];
	setp.lt.s32 	%p16, %r40, %r7;
	@%p16 bra 	$L__BB0_40;
	mul.wide.u32 	%rd78, %r39, 4;
	add.s64 	%rd79, %rd2, %rd78;
	st.global.u32 	[%rd79], %r40;
	add.s64 	%rd80, %rd1, %rd78;
	st.global.u32 	[%rd80], %r7;
	bra.uni 	$L__BB0_41;
$L__BB0_40:
	mul.wide.u32 	%rd81, %r39, 4;
	add.s64 	%rd82, %rd2, %rd81;
	st.global.u32 	[%rd82], %r7;
	add.s64 	%rd83, %rd1, %rd81;
	st.global.u32 	[%rd83], %r40;
$L__BB0_41:
	add.s32 	%r41, %r35, 3;
	ld.local.u32 	%r42, [%rd5+12];
	setp.lt.s32 	%p17, %r42, %r7;
	@%p17 bra 	$L__BB0_43;
	mul.wide.u32 	%rd84, %r41, 4;
	add.s64 	%rd85, %rd2, %rd84;
	st.global.u32 	[%rd85], %r42;
	add.s64 	%rd86, %rd1, %rd84;
	st.global.u32 	[%rd86], %r7;
	bra.uni 	$L__BB0_44;
$L__BB0_43:
	mul.wide.u32 	%rd87, %r41, 4;
	add.s64 	%rd88, %rd2, %rd87;
	st.global.u32 	[%rd88], %r7;
	add.s64 	%rd89, %rd1, %rd87;
	st.global.u32 	[%rd89], %r42;
$L__BB0_44:
	add.s32 	%r109, %r109, 4;
$L__BB0_45:
	and.b32  	%r100, %r34, 3;
	setp.eq.s32 	%p18, %r100, 0;
	@%p18 bra 	$L__BB0_58;
	and.b16  	%rs8, %rs10, 3;
	setp.eq.s16 	%p19, %rs8, 3;
	@%p19 bra 	$L__BB0_54;
	add.s32 	%r45, %r6, %r109;
	mul.wide.u32 	%rd90, %r109, 4;
	add.s64 	%rd6, %rd3, %rd90;
	ld.local.u32 	%r46, [%rd6];
	setp.lt.s32 	%p20, %r46, %r7;
	@%p20 bra 	$L__BB0_49;
	mul.wide.u32 	%rd91, %r45, 4;
	add.s64 	%rd92, %rd2, %rd91;
	st.global.u32 	[%rd92], %r46;
	add.s64 	%rd93, %rd1, %rd91;
	st.global.u32 	[%rd93], %r7;
	bra.uni 	$L__BB0_50;
$L__BB0_49:
	mul.wide.u32 	%rd94, %r45, 4;
	add.s64 	%rd95, %rd2, %rd94;
	st.global.u32 	[%rd95], %r7;
	add.s64 	%rd96, %rd1, %rd94;
	st.global.u32 	[%rd96], %r46;
$L__BB0_50:
	add.s32 	%r47, %r45, 1;
	ld.local.u32 	%r48, [%rd6+4];
	setp.lt.s32 	%p21, %r48, %r7;
	@%p21 bra 	$L__BB0_52;
	mul.wide.u32 	%rd97, %r47, 4;
	add.s64 	%rd98, %rd2, %rd97;
	st.global.u32 	[%rd98], %r48;
	add.s64 	%rd99, %rd1, %rd97;
	st.global.u32 	[%rd99], %r7;
	bra.uni 	$L__BB0_53;
$L__BB0_52:
	mul.wide.u32 	%rd100, %r47, 4;
	add.s64 	%rd101, %rd2, %rd100;
	st.global.u32 	[%rd101], %r7;
	add.s64 	%rd102, %rd1, %rd100;
	st.global.u32 	[%rd102], %r48;
$L__BB0_53:
	add.s32 	%r109, %r109, 2;
$L__BB0_54:
	and.b16  	%rs9, %rs10, 1;
	setp.eq.b16 	%p22, %rs9, 1;
	not.pred 	%p23, %p22;
	@%p23 bra 	$L__BB0_58;
	add.s32 	%r51, %r6, %r109;
	mul.wide.u32 	%rd103, %r109, 4;
	add.s64 	%rd104, %rd3, %rd103;
	ld.local.u32 	%r52, [%rd104];
	setp.lt.s32 	%p24, %r52, %r7;
	@%p24 bra 	$L__BB0_57;
	mul.wide.u32 	%rd105, %r51, 4;
	add.s64 	%rd106, %rd2, %rd105;
	st.global.u32 	[%rd106], %r52;
	add.s64 	%rd107, %rd1, %rd105;
	st.global.u32 	[%rd107], %r7;
	bra.uni 	$L__BB0_58;
$L__BB0_57:
	mul.wide.u32 	%rd108, %r51, 4;
	add.s64 	%rd109, %rd2, %rd108;
	st.global.u32 	[%rd109], %r7;
	add.s64 	%rd110, %rd1, %rd108;
	st.global.u32 	[%rd110], %r52;
$L__BB0_58:
	not.b32 	%r101, %r104;
	add.s32 	%r102, %r103, %r101;
	add.s32 	%r103, %r102, 24;
	add.s32 	%r104, %r104, 1;
	setp.ne.s32 	%p25, %r104, 24;
	add.s16 	%rs11, %rs11, 1;
	add.s16 	%rs10, %rs10, 1;
	@%p25 bra 	$L__BB0_2;
$L__BB0_59:
	ret;

}
	// .globl	_Z14IndexVectorGPUIjEvPKT_S0_PS0_S3_
.visible .entry _Z14IndexVectorGPUIjEvPKT_S0_PS0_S3_(
	.param .u64 .ptr .align 1 _Z14IndexVectorGPUIjEvPKT_S0_PS0_S3__param_0,
	.param .u32 _Z14IndexVectorGPUIjEvPKT_S0_PS0_S3__param_1,
	.param .u64 .ptr .align 1 _Z14IndexVectorGPUIjEvPKT_S0_PS0_S3__param_2,
	.param .u64 .ptr .align 1 _Z14IndexVectorGPUIjEvPKT_S0_PS0_S3__param_3
)
{
	.local .align 16 .b8 	__local_depot1[96];
	.reg .b64 	%SP;
	.reg .b64 	%SPL;
	.reg .pred 	%p<26>;
	.reg .b16 	%rs<12>;
	.reg .b32 	%r<111>;
	.reg .b64 	%rd<111>;

	mov.u64 	%SPL, __local_depot1;
	ld.param.u64 	%rd7, [_Z14IndexVectorGPUIjEvPKT_S0_PS0_S3__param_0];
	ld.param.u32 	%r55, [_Z14IndexVectorGPUIjEvPKT_S0_PS0_S3__param_1];
	ld.param.u64 	%rd8, [_Z14IndexVectorGPUIjEvPKT_S0_PS0_S3__param_2];
	ld.param.u64 	%rd9, [_Z14IndexVectorGPUIjEvPKT_S0_PS0_S3__param_3];
	cvta.to.global.u64 	%rd1, %rd9;
	cvta.to.global.u64 	%rd2, %rd8;
	add.u64 	%rd3, %SPL, 0;
	mov.u32 	%r56, %ntid.x;
	mov.u32 	%r57, %ctaid.x;
	mov.u32 	%r58, %tid.x;
	mad.lo.s32 	%r1, %r56, %r57, %r58;
	setp.ge.u32 	%p1, %r1, %r55;
	@%p1 bra 	$L__BB1_59;
	cvta.to.global.u64 	%rd11, %rd7;
	shl.b32 	%r60, %r1, 3;
	mul.wide.u32 	%rd12, %r60, 4;
	add.s64 	%rd13, %rd11, %rd12;
	ld.global.u32 	%r61, [%rd13];
	ld.global.u32 	%r62, [%rd13+4];
	ld.global.u32 	%r63, [%rd13+8];
	ld.global.u32 	%r64, [%rd13+12];
	ld.global.u32 	%r65, [%rd13+16];
	ld.global.u32 	%r66, [%rd13+20];
	ld.global.u32 	%r67, [%rd13+24];
	ld.global.u32 	%r68, [%rd13+28];
	mul.lo.s32 	%r69, %r61, 3;
	add.s32 	%r70, %r69, -2;
	add.s32 	%r71, %r69, -1;
	mul.lo.s32 	%r72, %r62, 3;
	add.s32 	%r73, %r72, -2;
	st.local.v4.u32 	[%rd3], {%r70, %r71, %r69, %r73};
	add.s32 	%r74, %r72, -1;
	mul.lo.s32 	%r75, %r63, 3;
	add.s32 	%r76, %r75, -2;
	add.s32 	%r77, %r75, -1;
	st.local.v4.u32 	[%rd3+16], {%r74, %r72, %r76, %r77};
	mul.lo.s32 	%r78, %r64, 3;
	add.s32 	%r79, %r78, -2;
	add.s32 	%r80, %r78, -1;
	st.local.v4.u32 	[%rd3+32], {%r75, %r79, %r80, %r78};
	mul.lo.s32 	%r81, %r65, 3;
	add.s32 	%r82, %r81, -2;
	add.s32 	%r83, %r81, -1;
	mul.lo.s32 	%r84, %r66, 3;
	add.s32 	%r85, %r84, -2;
	st.local.v4.u32 	[%rd3+48], {%r82, %r83, %r81, %r85};
	add.s32 	%r86, %r84, -1;
	mul.lo.s32 	%r87, %r67, 3;
	add.s32 	%r88, %r87, -2;
	add.s32 	%r89, %r87, -1;
	st.local.v4.u32 	[%rd3+64], {%r86, %r84, %r88, %r89};
	mul.lo.s32 	%r90, %r68, 3;
	add.s32 	%r91, %r90, -2;
	add.s32 	%r92, %r90, -1;
	st.local.v4.u32 	[%rd3+80], {%r87, %r91, %r92, %r90};
	mul.lo.s32 	%r2, %r1, 300;
	mov.b32 	%r103, 0;
	mov.b16 	%rs10, 0;
	mov.u16 	%rs11, %rs10;
	mov.u32 	%r104, %r103;
$L__BB1_2:
	sub.s32 	%r5, 24, %r104;
	add.s32 	%r6, %r103, %r2;
	mul.wide.u32 	%rd14, %r104, 4;
	add.s64 	%rd15, %rd3, %rd14;
	ld.local.u32 	%r7, [%rd15];
	add.s32 	%r93, %r104, -17;
	setp.lt.u32 	%p2, %r93, 7;
	mov.u32 	%r109, %r104;
	@%p2 bra 	$L__BB1_30;
	add.s32 	%r107, %r104, 3;
	add.s32 	%r94, %r2, %r104;
	add.s32 	%r106, %r94, %r103;
	and.b32  	%r95, %r5, -8;
	neg.s32 	%r105, %r95;
$L__BB1_4:
	.pragma "nounroll";
	add.s32 	%r96, %r107, -3;
	mul.wide.u32 	%rd16, %r96, 4;
	add.s64 	%rd4, %rd3, %rd16;
	ld.local.u32 	%r14, [%rd4];
	setp.lt.u32 	%p3, %r14, %r7;
	@%p3 bra 	$L__BB1_6;
	mul.wide.u32 	%rd17, %r106, 4;
	add.s64 	%rd18, %rd2, %rd17;
	st.global.u32 	[%rd18], %r14;
	add.s64 	%rd19, %rd1, %rd17;
	st.global.u32 	[%rd19], %r7;
	bra.uni 	$L__BB1_7;
$L__BB1_6:
	mul.wide.u32 	%rd20, %r106, 4;
	add.s64 	%rd21, %rd2, %rd20;
	st.global.u32 	[%rd21], %r7;
	add.s64 	%rd22, %rd1, %rd20;
	st.global.u32 	[%rd22], %r14;
$L__BB1_7:
	add.s32 	%r15, %r106, 1;
	ld.local.u32 	%r16, [%rd4+4];
	setp.lt.u32 	%p4, %r16, %r7;
	@%p4 bra 	$L__BB1_9;
	mul.wide.u32 	%rd23, %r15, 4;
	add.s64 	%rd24, %rd2, %rd23;
	st.global.u32 	[%rd24], %r16;
	add.s64 	%rd25, %rd1, %rd23;
	st.global.u32 	[%rd25], %r7;
	bra.uni 	$L__BB1_10;
$L__BB1_9:
	mul.wide.u32 	%rd26, %r15, 4;
	add.s64 	%rd27, %rd2, %rd26;
	st.global.u32 	[%rd27], %r7;
	add.s64 	%rd28, %rd1, %rd26;
	st.global.u32 	[%rd28], %r16;
$L__BB1_10:
	add.s32 	%r17, %r106, 2;
	ld.local.u32 	%r18, [%rd4+8];
	setp.lt.u32 	%p5, %r18, %r7;
	@%p5 bra 	$L__BB1_12;
	mul.wide.u32 	%rd29, %r17, 4;
	add.s64 	%rd30, %rd2, %rd29;
	st.global.u32 	[%rd30], %r18;
	add.s64 	%rd31, %rd1, %rd29;
	st.global.u32 	[%rd31], %r7;
	bra.uni 	$L__BB1_13;
$L__BB1_12:
	mul.wide.u32 	%rd32, %r17, 4;
	add.s64 	%rd33, %rd2, %rd32;
	st.global.u32 	[%rd33], %r7;
	add.s64 	%rd34, %rd1, %rd32;
	st.global.u32 	[%rd34], %r18;
$L__BB1_13:
	add.s32 	%r19, %r106, 3;
	ld.local.u32 	%r20, [%rd4+12];
	setp.lt.u32 	%p6, %r20, %r7;
	@%p6 bra 	$L__BB1_15;
	mul.wide.u32 	%rd35, %r19, 4;
	add.s64 	%rd36, %rd2, %rd35;
	st.global.u32 	[%rd36], %r20;
	add.s64 	%rd37, %rd1, %rd35;
	st.global.u32 	[%rd37], %r7;
	bra.uni 	$L__BB1_16;
$L__BB1_15:
	mul.wide.u32 	%rd38, %r19, 4;
	add.s64 	%rd39, %rd2, %rd38;
	st.global.u32 	[%rd39], %r7;
	add.s64 	%rd40, %rd1, %rd38;
	st.global.u32 	[%rd40], %r20;
$L__BB1_16:
	add.s32 	%r21, %r106, 4;
	ld.local.u32 	%r22, [%rd4+16];
	setp.lt.u32 	%p7, %r22, %r7;
	@%p7 bra 	$L__BB1_18;
	mul.wide.u32 	%rd41, %r21, 4;
	add.s64 	%rd42, %rd2, %rd41;
	st.global.u32 	[%rd42], %r22;
	add.s64 	%rd43, %rd1, %rd41;
	st.global.u32 	[%rd43], %r7;
	bra.uni 	$L__BB1_19;
$L__BB1_18:
	mul.wide.u32 	%rd44, %r21, 4;
	add.s64 	%rd45, %rd2, %rd44;
	st.global.u32 	[%rd45], %r7;
	add.s64 	%rd46, %rd1, %rd44;
	st.global.u32 	[%rd46], %r22;
$L__BB1_19:
	add.s32 	%r23, %r106, 5;
	ld.local.u32 	%r24, [%rd4+20];
	setp.lt.u32 	%p8, %r24, %r7;
	@%p8 bra 	$L__BB1_21;
	mul.wide.u32 	%rd47, %r23, 4;
	add.s64 	%rd48, %rd2, %rd47;
	st.global.u32 	[%rd48], %r24;
	add.s64 	%rd49, %rd1, %rd47;
	st.global.u32 	[%rd49], %r7;
	bra.uni 	$L__BB1_22;
$L__BB1_21:
	mul.wide.u32 	%rd50, %r23, 4;
	add.s64 	%rd51, %rd2, %rd50;
	st.global.u32 	[%rd51], %r7;
	add.s64 	%rd52, %rd1, %rd50;
	st.global.u32 	[%rd52], %r24;
$L__BB1_22:
	add.s32 	%r25, %r106, 6;
	ld.local.u32 	%r26, [%rd4+24];
	setp.lt.u32 	%p9, %r26, %r7;
	@%p9 bra 	$L__BB1_24;
	mul.wide.u32 	%rd53, %r25, 4;
	add.s64 	%rd54, %rd2, %rd53;
	st.global.u32 	[%rd54], %r26;
	add.s64 	%rd55, %rd1, %rd53;
	st.global.u32 	[%rd55], %r7;
	bra.uni 	$L__BB1_25;
$L__BB1_24:
	mul.wide.u32 	%rd56, %r25, 4;
	add.s64 	%rd57, %rd2, %rd56;
	st.global.u32 	[%rd57], %r7;
	add.s64 	%rd58, %rd1, %rd56;
	st.global.u32 	[%rd58], %r26;
$L__BB1_25:
	add.s32 	%r27, %r106, 7;
	ld.local.u32 	%r28, [%rd4+28];
	setp.lt.u32 	%p10, %r28, %r7;
	@%p10 bra 	$L__BB1_27;
	mul.wide.u32 	%rd59, %r27, 4;
	add.s64 	%rd60, %rd2, %rd59;
	st.global.u32 	[%rd60], %r28;
	add.s64 	%rd61, %rd1, %rd59;
	st.global.u32 	[%rd61], %r7;
	bra.uni 	$L__BB1_28;
$L__BB1_27:
	mul.wide.u32 	%rd62, %r27, 4;
	add.s64 	%rd63, %rd2, %rd62;
	st.global.u32 	[%rd63], %r7;
	add.s64 	%rd64, %rd1, %rd62;
	st.global.u32 	[%rd64], %r28;
$L__BB1_28:
	add.s32 	%r107, %r107, 8;
	add.s32 	%r106, %r106, 8;
	add.s32 	%r105, %r105, 8;
	setp.ne.s32 	%p11, %r105, 0;
	@%p11 bra 	$L__BB1_4;
	add.s32 	%r109, %r107, -3;
$L__BB1_30:
	and.b32  	%r97, %r5, 7;
	setp.eq.s32 	%p12, %r97, 0;
	@%p12 bra 	$L__BB1_58;
	neg.s16 	%rs7, %rs11;
	cvt.u32.u16 	%r98, %rs7;
	and.b32  	%r34, %r98, 7;
	add.s32 	%r99, %r34, -1;
	setp.lt.u32 	%p13, %r99, 3;
	@%p13 bra 	$L__BB1_45;
	add.s32 	%r35, %r6, %r109;
	mul.wide.u32 	%rd65, %r109, 4;
	add.s64 	%rd5, %rd3, %rd65;
	ld.local.u32 	%r36, [%rd5];
	setp.lt.u32 	%p14, %r36, %r7;
	@%p14 bra 	$L__BB1_34;
	mul.wide.u32 	%rd66, %r35, 4;
	add.s64 	%rd67, %rd2, %rd66;
	st.global.u32 	[%rd67], %r36;
	add.s64 	%rd68, %rd1, %rd66;
	st.global.u32 	[%rd68], %r7;
	bra.uni 	$L__BB1_35;
$L__BB1_34:
	mul.wide.u32 	%rd69, %r35, 4;
	add.s64 	%rd70, %rd2, %rd69;
	st.global.u32 	[%rd70], %r7;
	add.s64 	%rd71, %rd1, %rd69;
	st.global.u32 	[%rd71], %r36;
$L__BB1_35:
	add.s32 	%r37, %r35, 1;
	ld.local.u32 	%r38, [%rd5+4];
	setp.lt.u32 	%p15, %r38, %r7;
	@%p15 bra 	$L__BB1_37;
	mul.wide.u32 	%rd72, %r37, 4;
	add.s64 	%rd73, %rd2, %rd72;
	st.global.u32 	[%rd73], %r38;
	add.s64 	%rd74, %rd1, %rd72;
	st.global.u32 	[%rd74], %r7;
	bra.uni 	$L__BB1_38;
$L__BB1_37:
	mul.wide.u32 	%rd75, %r37, 4;
	add.s64 	%rd76, %rd2, %rd75;
	st.global.u32 	[%rd76], %r7;
	add.s64 	%rd77, %rd1, %rd75;
	st.global.u32 	[%rd77], %r38;
$L__BB1_38:
	add.s32 	%r39, %r35, 2;
	ld.local.u32 	%r40, [%rd5+8];
	setp.lt.u32 	%p16, %r40, %r7;
	@%p16 bra 	$L__BB1_40;
	mul.wide.u32 	%rd78, %r39, 4;
	add.s64 	%rd79, %rd2, %rd78;
	st.global.u32 	[%rd79], %r40;
	add.s64 	%rd80, %rd1, %rd78;
	st.global.u32 	[%rd80], %r7;
	bra.uni 	$L__BB1_41;
$L__BB1_40:
	mul.wide.u32 	%rd81, %r39, 4;
	add.s64 	%rd82, %rd2, %rd81;
	st.global.u32 	[%rd82], %r7;
	add.s64 	%rd83, %rd1, %rd81;
	st.global.u32 	[%rd83], %r40;
$L__BB1_41:
	add.s32 	%r41, %r35, 3;
	ld.local.u32 	%r42, [%rd5+12];
	setp.lt.u32 	%p17, %r42, %r7;
	@%p17 bra 	$L__BB1_43;
	mul.wide.u32 	%rd84, %r41, 4;
	add.s64 	%rd85, %rd2, %rd84;
	st.global.u32 	[%rd85], %r42;
	add.s64 	%rd86, %rd1, %rd84;
	st.global.u32 	[%rd86], %r7;
	bra.uni 	$L__BB1_44;
$L__BB1_43:
	mul.wide.u32 	%rd87, %r41, 4;
	add.s64 	%rd88, %rd2, %rd87;
	st.global.u32 	[%rd88], %r7;
	add.s64 	%rd89, %rd1, %rd87;
	st.global.u32 	[%rd89], %r42;
$L__BB1_44:
	add.s32 	%r109, %r109, 4;
$L__BB1_45:
	and.b32  	%r100, %r34, 3;
	setp.eq.s32 	%p18, %r100, 0;
	@%p18 bra 	$L__BB1_58;
	and.b16  	%rs8, %rs10, 3;
	setp.eq.s16 	%p19, %rs8, 3;
	@%p19 bra 	$L__BB1_54;
	add.s32 	%r45, %r6, %r109;
	mul.wide.u32 	%rd90, %r109, 4;
	add.s64 	%rd6, %rd3, %rd90;
	ld.local.u32 	%r46, [%rd6];
	setp.lt.u32 	%p20, %r46, %r7;
	@%p20 bra 	$L__BB1_49;
	mul.wide.u32 	%rd91, %r45, 4;
	add.s64 	%rd92, %rd2, %rd91;
	st.global.u32 	[%rd92], %r46;
	add.s64 	%rd93, %rd1, %rd91;
	st.global.u32 	[%rd93], %r7;
	bra.uni 	$L__BB1_50;
$L__BB1_49:
	mul.wide.u32 	%rd94, %r45, 4;
	add.s64 	%rd95, %rd2, %rd94;
	st.global.u32 	[%rd95], %r7;
	add.s64 	%rd96, %rd1, %rd94;
	st.global.u32 	[%rd96], %r46;
$L__BB1_50:
	add.s32 	%r47, %r45, 1;
	ld.local.u32 	%r48, [%rd6+4];
	setp.lt.u32 	%p21, %r48, %r7;
	@%p21 bra 	$L__BB1_52;
	mul.wide.u32 	%rd97, %r47, 4;
	add.s64 	%rd98, %rd2, %rd97;
	st.global.u32 	[%rd98], %r48;
	add.s64 	%rd99, %rd1, %rd97;
	st.global.u32 	[%rd99], %r7;
	bra.uni 	$L__BB1_53;
$L__BB1_52:
	mul.wide.u32 	%rd100, %r47, 4;
	add.s64 	%rd101, %rd2, %rd100;
	st.global.u32 	[%rd101], %r7;
	add.s64 	%rd102, %rd1, %rd100;
	st.global.u32 	[%rd102], %r48;
$L__BB1_53:
	add.s32 	%r109, %r109, 2;
$L__BB1_54:
	and.b16  	%rs9, %rs10, 1;
	setp.eq.b16 	%p22, %rs9, 1;
	not.pred 	%p23, %p22;
	@%p23 bra 	$L__BB1_58;
	add.s32 	%r51, %r6, %r109;
	mul.wide.u32 	%rd103, %r109, 4;
	add.s64 	%rd104, %rd3, %rd103;
	ld.local.u32 	%r52, [%rd104];
	setp.lt.u32 	%p24, %r52, %r7;
	@%p24 bra 	$L__BB1_57;
	mul.wide.u32 	%rd105, %r51, 4;
	add.s64 	%rd106, %rd2, %rd105;
	st.global.u32 	[%rd106], %r52;
	add.s64 	%rd107, %rd1, %rd105;
	st.global.u32 	[%rd107], %r7;
	bra.uni 	$L__BB1_58;
$L__BB1_57:
	mul.wide.u32 	%rd108, %r51, 4;
	add.s64 	%rd109, %rd2, %rd108;
	st.global.u32 	[%rd109], %r7;
	add.s64 	%rd110, %rd1, %rd108;
	st.global.u32 	[%rd110], %r52;
$L__BB1_58:
	not.b32 	%r101, %r104;
	add.s32 	%r102, %r103, %r101;
	add.s32 	%r103, %r102, 24;
	add.s32 	%r104, %r104, 1;
	setp.ne.s32 	%p25, %r104, 24;
	add.s16 	%rs11, %rs11, 1;
	add.s16 	%rs10, %rs10, 1;
	@%p25 bra 	$L__BB1_2;
$L__BB1_59:
	ret;

}
	// .globl	_Z14IndexVectorGPUIlEvPKT_S0_PS0_S3_
.visible .entry _Z14IndexVectorGPUIlEvPKT_S0_PS0_S3_(
	.param .u64 .ptr .align 1 _Z14IndexVectorGPUIlEvPKT_S0_PS0_S3__param_0,
	.param .u64 _Z14IndexVectorGPUIlEvPKT_S0_PS0_S3__param_1,
	.param .u64 .ptr .align 1 _Z14IndexVectorGPUIlEvPKT_S0_PS0_S3__param_2,
	.param .u64 .ptr .align 1 _Z14IndexVectorGPUIlEvPKT_S0_PS0_S3__param_3
)
{
	.local .align 16 .b8 	__local_depot2[192];
	.reg .b64 	%SP;
	.reg .b64 	%SPL;
	.reg .pred 	%p<26>;
	.reg .b16 	%rs<12>;
	.reg .b32 	%r<62>;
	.reg .b64 	%rd<161>;

	mov.u64 	%SPL, __local_depot2;
	ld.param.u64 	%rd23, [_Z14IndexVectorGPUIlEvPKT_S0_PS0_S3__param_0];
	ld.param.u64 	%rd24, [_Z14IndexVectorGPUIlEvPKT_S0_PS0_S3__param_1];
	ld.param.u64 	%rd25, [_Z14IndexVectorGPUIlEvPKT_S0_PS0_S3__param_2];
	ld.param.u64 	%rd26, [_Z14IndexVectorGPUIlEvPKT_S0_PS0_S3__param_3];
	cvta.to.global.u64 	%rd1, %rd26;
	cvta.to.global.u64 	%rd2, %rd25;
	add.u64 	%rd3, %SPL, 0;
	mov.u32 	%r39, %ntid.x;
	mov.u32 	%r40, %ctaid.x;
	mov.u32 	%r41, %tid.x;
	mad.lo.s32 	%r1, %r39, %r40, %r41;
	cvt.s64.s32 	%rd28, %r1;
	setp.le.s64 	%p1, %rd24, %rd28;
	@%p1 bra 	$L__BB2_59;
	cvta.to.global.u64 	%rd29, %rd23;
	shl.b32 	%r43, %r1, 3;
	mul.wide.u32 	%rd30, %r43, 8;
	add.s64 	%rd31, %rd29, %rd30;
	ld.global.u64 	%rd32, [%rd31];
	ld.global.u64 	%rd33, [%rd31+8];
	ld.global.u64 	%rd34, [%rd31+16];
	ld.global.u64 	%rd35, [%rd31+24];
	ld.global.u64 	%rd36, [%rd31+32];
	ld.global.u64 	%rd37, [%rd31+40];
	ld.global.u64 	%rd38, [%rd31+48];
	ld.global.u64 	%rd39, [%rd31+56];
	mul.lo.s64 	%rd40, %rd32, 3;
	add.s64 	%rd41, %rd40, -2;
	add.s64 	%rd42, %rd40, -1;
	st.local.v2.u64 	[%rd3], {%rd41, %rd42};
	mul.lo.s64 	%rd43, %rd33, 3;
	add.s64 	%rd44, %rd43, -2;
	st.local.v2.u64 	[%rd3+16], {%rd40, %rd44};
	add.s64 	%rd45, %rd43, -1;
	st.local.v2.u64 	[%rd3+32], {%rd45, %rd43};
	mul.lo.s64 	%rd46, %rd34, 3;
	add.s64 	%rd47, %rd46, -2;
	add.s64 	%rd48, %rd46, -1;
	st.local.v2.u64 	[%rd3+48], {%rd47, %rd48};
	mul.lo.s64 	%rd49, %rd35, 3;
	add.s64 	%rd50, %rd49, -2;
	st.local.v2.u64 	[%rd3+64], {%rd46, %rd50};
	add.s64 	%rd51, %rd49, -1;
	st.local.v2.u64 	[%rd3+80], {%rd51, %rd49};
	mul.lo.s64 	%rd52, %rd36, 3;
	add.s64 	%rd53, %rd52, -2;
	add.s64 	%rd54, %rd52, -1;
	st.local.v2.u64 	[%rd3+96], {%rd53, %rd54};
	mul.lo.s64 	%rd55, %rd37, 3;
	add.s64 	%rd56, %rd55, -2;
	st.local.v2.u64 	[%rd3+112], {%rd52, %rd56};
	add.s64 	%rd57, %rd55, -1;
	st.local.v2.u64 	[%rd3+128], {%rd57, %rd55};
	mul.lo.s64 	%rd58, %rd38, 3;
	add.s64 	%rd59, %rd58, -2;
	add.s64 	%rd60, %rd58, -1;
	st.local.v2.u64 	[%rd3+144], {%rd59, %rd60};
	mul.lo.s64 	%rd61, %rd39, 3;
	add.s64 	%rd62, %rd61, -2;
	st.local.v2.u64 	[%rd3+160], {%rd58, %rd62};
	add.s64 	%rd63, %rd61, -1;
	st.local.v2.u64 	[%rd3+176], {%rd63, %rd61};
	mul.lo.s32 	%r2, %r1, 300;
	mov.b32 	%r54, 0;
	mov.b16 	%rs10, 0;
	mov.u16 	%rs11, %rs10;
	mov.u32 	%r55, %r54;
$L__BB2_2:
	sub.s32 	%r5, 24, %r55;
	add.s32 	%r6, %r54, %r2;
	mul.wide.u32 	%rd64, %r55, 8;
	add.s64 	%rd65, %rd3, %rd64;
	ld.local.u64 	%rd4, [%rd65];
	add.s32 	%r44, %r55, -17;
	setp.lt.u32 	%p2, %r44, 7;
	mov.u32 	%r60, %r55;
	@%p2 bra 	$L__BB2_30;
	add.s32 	%r58, %r55, 3;
	add.s32 	%r45, %r2, %r55;
	add.s32 	%r57, %r45, %r54;
	and.b32  	%r46, %r5, -8;
	neg.s32 	%r56, %r46;
$L__BB2_4:
	.pragma "nounroll";
	add.s32 	%r47, %r58, -3;
	mul.wide.u32 	%rd66, %r47, 8;
	add.s64 	%rd5, %rd3, %rd66;
	ld.local.u64 	%rd6, [%rd5];
	setp.lt.s64 	%p3, %rd6, %rd4;
	@%p3 bra 	$L__BB2_6;
	mul.wide.u32 	%rd67, %r57, 8;
	add.s64 	%rd68, %rd2, %rd67;
	st.global.u64 	[%rd68], %rd6;
	add.s64 	%rd69, %rd1, %rd67;
	st.global.u64 	[%rd69], %rd4;
	bra.uni 	$L__BB2_7;
$L__BB2_6:
	mul.wide.u32 	%rd70, %r57, 8;
	add.s64 	%rd71, %rd2, %rd70;
	st.global.u64 	[%rd71], %rd4;
	add.s64 	%rd72, %rd1, %rd70;
	st.global.u64 	[%rd72], %rd6;
$L__BB2_7:
	add.s32 	%r13, %r57, 1;
	ld.local.u64 	%rd7, [%rd5+8];
	setp.lt.s64 	%p4, %rd7, %rd4;
	@%p4 bra 	$L__BB2_9;
	mul.wide.u32 	%rd73, %r13, 8;
	add.s64 	%rd74, %rd2, %rd73;
	st.global.u64 	[%rd74], %rd7;
	add.s64 	%rd75, %rd1, %rd73;
	st.global.u64 	[%rd75], %rd4;
	bra.uni 	$L__BB2_10;
$L__BB2_9:
	mul.wide.u32 	%rd76, %r13, 8;
	add.s64 	%rd77, %rd2, %rd76;
	st.global.u64 	[%rd77], %rd4;
	add.s64 	%rd78, %rd1, %rd76;
	st.global.u64 	[%rd78], %rd7;
$L__BB2_10:
	add.s32 	%r14, %r57, 2;
	ld.local.u64 	%rd8, [%rd5+16];
	setp.lt.s64 	%p5, %rd8, %rd4;
	@%p5 bra 	$L__BB2_12;
	mul.wide.u32 	%rd79, %r14, 8;
	add.s64 	%rd80, %rd2, %rd79;
	st.global.u64 	[%rd80], %rd8;
	add.s64 	%rd81, %rd1, %rd79;
	st.global.u64 	[%rd81], %rd4;
	bra.uni 	$L__BB2_13;
$L__BB2_12:
	mul.wide.u32 	%rd82, %r14, 8;
	add.s64 	%rd83, %rd2, %rd82;
	st.global.u64 	[%rd83], %rd4;
	add.s64 	%rd84, %rd1, %rd82;
	st.global.u64 	[%rd84], %rd8;
$L__BB2_13:
	add.s32 	%r15, %r57, 3;
	ld.local.u64 	%rd9, [%rd5+24];
	setp.lt.s64 	%p6, %rd9, %rd4;
	@%p6 bra 	$L__BB2_15;
	mul.wide.u32 	%rd85, %r15, 8;
	add.s64 	%rd86, %rd2, %rd85;
	st.global.u64 	[%rd86], %rd9;
	add.s64 	%rd87, %rd1, %rd85;
	st.global.u64 	[%rd87], %rd4;
	bra.uni 	$L__BB2_16;
$L__BB2_15:
	mul.wide.u32 	%rd88, %r15, 8;
	add.s64 	%rd89, %rd2, %rd88;
	st.global.u64 	[%rd89], %rd4;
	add.s64 	%rd90, %rd1, %rd88;
	st.global.u64 	[%rd90], %rd9;
$L__BB2_16:
	add.s32 	%r16, %r57, 4;
	ld.local.u64 	%rd10, [%rd5+32];
	setp.lt.s64 	%p7, %rd10, %rd4;
	@%p7 bra 	$L__BB2_18;
	mul.wide.u32 	%rd91, %r16, 8;
	add.s64 	%rd92, %rd2, %rd91;
	st.global.u64 	[%rd92], %rd10;
	add.s64 	%rd93, %rd1, %rd91;
	st.global.u64 	[%rd93], %rd4;
	bra.uni 	$L__BB2_19;
$L__BB2_18:
	mul.wide.u32 	%rd94, %r16, 8;
	add.s64 	%rd95, %rd2, %rd94;
	st.global.u64 	[%rd95], %rd4;
	add.s64 	%rd96, %rd1, %rd94;
	st.global.u64 	[%rd96], %rd10;
$L__BB2_19:
	add.s32 	%r17, %r57, 5;
	ld.local.u64 	%rd11, [%rd5+40];
	setp.lt.s64 	%p8, %rd11, %rd4;
	@%p8 bra 	$L__BB2_21;
	mul.wide.u32 	%rd97, %r17, 8;
	add.s64 	%rd98, %rd2, %rd97;
	st.global.u64 	[%rd98], %rd11;
	add.s64 	%rd99, %rd1, %rd97;
	st.global.u64 	[%rd99], %rd4;
	bra.uni 	$L__BB2_22;
$L__BB2_21:
	mul.wide.u32 	%rd100, %r17, 8;
	add.s64 	%rd101, %rd2, %rd100;
	st.global.u64 	[%rd101], %rd4;
	add.s64 	%rd102, %rd1, %rd100;
	st.global.u64 	[%rd102], %rd11;
$L__BB2_22:
	add.s32 	%r18, %r57, 6;
	ld.local.u64 	%rd12, [%rd5+48];
	setp.lt.s64 	%p9, %rd12, %rd4;
	@%p9 bra 	$L__BB2_24;
	mul.wide.u32 	%rd103, %r18, 8;
	add.s64 	%rd104, %rd2, %rd103;
	st.global.u64 	[%rd104], %rd12;
	add.s64 	%rd105, %rd1, %rd103;
	st.global.u64 	[%rd105], %rd4;
	bra.uni 	$L__BB2_25;
$L__BB2_24:
	mul.wide.u32 	%rd106, %r18, 8;
	add.s64 	%rd107, %rd2, %rd106;
	st.global.u64 	[%rd107], %rd4;
	add.s64 	%rd108, %rd1, %rd106;
	st.global.u64 	[%rd108], %rd12;
$L__BB2_25:
	add.s32 	%r19, %r57, 7;
	ld.local.u64 	%rd13, [%rd5+56];
	setp.lt.s64 	%p10, %rd13, %rd4;
	@%p10 bra 	$L__BB2_27;
	mul.wide.u32 	%rd109, %r19, 8;
	add.s64 	%rd110, %rd2, %rd109;
	st.global.u64 	[%rd110], %rd13;
	add.s64 	%rd111, %rd1, %rd109;
	st.global.u64 	[%rd111], %rd4;
	bra.uni 	$L__BB2_28;
$L__BB2_27:
	mul.wide.u32 	%rd112, %r19, 8;
	add.s64 	%rd113, %rd2, %rd112;
	st.global.u64 	[%rd113], %rd4;
	add.s64 	%rd114, %rd1, %rd112;
	st.global.u64 	[%rd114], %rd13;
$L__BB2_28:
	add.s32 	%r58, %r58, 8;
	add.s32 	%r57, %r57, 8;
	add.s32 	%r56, %r56, 8;
	setp.ne.s32 	%p11, %r56, 0;
	@%p11 bra 	$L__BB2_4;
	add.s32 	%r60, %r58, -3;
$L__BB2_30:
	and.b32  	%r48, %r5, 7;
	setp.eq.s32 	%p12, %r48, 0;
	@%p12 bra 	$L__BB2_58;
	neg.s16 	%rs7, %rs11;
	cvt.u32.u16 	%r49, %rs7;
	and.b32  	%r25, %r49, 7;
	add.s32 	%r50, %r25, -1;
	setp.lt.u32 	%p13, %r50, 3;
	@%p13 bra 	$L__BB2_45;
	add.s32 	%r26, %r6, %r60;
	mul.wide.u32 	%rd115, %r60, 8;
	add.s64 	%rd14, %rd3, %rd115;
	ld.local.u64 	%rd15, [%rd14];
	setp.lt.s64 	%p14, %rd15, %rd4;
	@%p14 bra 	$L__BB2_34;
	mul.wide.u32 	%rd116, %r26, 8;
	add.s64 	%rd117, %rd2, %rd116;
	st.global.u64 	[%rd117], %rd15;
	add.s64 	%rd118, %rd1, %rd116;
	st.global.u64 	[%rd118], %rd4;
	bra.uni 	$L__BB2_35;
$L__BB2_34:
	mul.wide.u32 	%rd119, %r26, 8;
	add.s64 	%rd120, %rd2, %rd119;
	st.global.u64 	[%rd120], %rd4;
	add.s64 	%rd121, %rd1, %rd119;
	st.global.u64 	[%rd121], %rd15;
$L__BB2_35:
	add.s32 	%r27, %r26, 1;
	ld.local.u64 	%rd16, [%rd14+8];
	setp.lt.s64 	%p15, %rd16, %rd4;
	@%p15 bra 	$L__BB2_37;
	mul.wide.u32 	%rd122, %r27, 8;
	add.s64 	%rd123, %rd2, %rd122;
	st.global.u64 	[%rd123], %rd16;
	add.s64 	%rd124, %rd1, %rd122;
	st.global.u64 	[%rd124], %rd4;
	bra.uni 	$L__BB2_38;
$L__BB2_37:
	mul.wide.u32 	%rd125, %r27, 8;
	add.s64 	%rd126, %rd2, %rd125;
	st.global.u64 	[%rd126], %rd4;
	add.s64 	%rd127, %rd1, %rd125;
	st.global.u64 	[%rd127], %rd16;
$L__BB2_38:
	add.s32 	%r28, %r26, 2;
	ld.local.u64 	%rd17, [%rd14+16];
	setp.lt.s64 	%p16, %rd17, %rd4;
	@%p16 bra 	$L__BB2_40;
	mul.wide.u32 	%rd128, %r28, 8;
	add.s64 	%rd129, %rd2, %rd128;
	st.global.u64 	[%rd129], %rd17;
	add.s64 	%rd130, %rd1, %rd128;
	st.global.u64 	[%rd130], %rd4;
	bra.uni 	$L__BB2_41;
$L__BB2_40:
	mul.wide.u32 	%rd131, %r28, 8;
	add.s64 	%rd132, %rd2, %rd131;
	st.global.u64 	[%rd132], %rd4;
	add.s64 	%rd133, %rd1, %rd131;
	st.global.u64 	[%rd133], %rd17;
$L__BB2_41:
	add.s32 	%r29, %r26, 3;
	ld.local.u64 	%rd18, [%rd14+24];
	setp.lt.s64 	%p17, %rd18, %rd4;
	@%p17 bra 	$L__BB2_43;
	mul.wide.u32 	%rd134, %r29, 8;
	add.s64 	%rd135, %rd2, %rd134;
	st.global.u64 	[%rd135], %rd18;
	add.s64 	%rd136, %rd1, %rd134;
	st.global.u64 	[%rd136], %rd4;
	bra.uni 	$L__BB2_44;
$L__BB2_43:
	mul.wide.u32 	%rd137, %r29, 8;
	add.s64 	%rd138, %rd2, %rd137;
	st.global.u64 	[%rd138], %rd4;
	add.s64 	%rd139, %rd1, %rd137;
	st.global.u64 	[%rd139], %rd18;
$L__BB2_44:
	add.s32 	%r60, %r60, 4;
$L__BB2_45:
	and.b32  	%r51, %r25, 3;
	setp.eq.s32 	%p18, %r51, 0;
	@%p18 bra 	$L__BB2_58;
	and.b16  	%rs8, %rs10, 3;
	setp.eq.s16 	%p19, %rs8, 3;
	@%p19 bra 	$L__BB2_54;
	add.s32 	%r32, %r6, %r60;
	mul.wide.u32 	%rd140, %r60, 8;
	add.s64 	%rd19, %rd3, %rd140;
	ld.local.u64 	%rd20, [%rd19];
	setp.lt.s64 	%p20, %rd20, %rd4;
	@%p20 bra 	$L__BB2_49;
	mul.wide.u32 	%rd141, %r32, 8;
	add.s64 	%rd142, %rd2, %rd141;
	st.global.u64 	[%rd142], %rd20;
	add.s64 	%rd143, %rd1, %rd141;
	st.global.u64 	[%rd143], %rd4;
	bra.uni 	$L__BB2_50;
$L__BB2_49:
	mul.wide.u32 	%rd144, %r32, 8;
	add.s64 	%rd145, %rd2, %rd144;
	st.global.u64 	[%rd145], %rd4;
	add.s64 	%rd146, %rd1, %rd144;
	st.global.u64 	[%rd146], %rd20;
$L__BB2_50:
	add.s32 	%r33, %r32, 1;
	ld.local.u64 	%rd21, [%rd19+8];
	setp.lt.s64 	%p21, %rd21, %rd4;
	@%p21 bra 	$L__BB2_52;
	mul.wide.u32 	%rd147, %r33, 8;
	add.s64 	%rd148, %rd2, %rd147;
	st.global.u64 	[%rd148], %rd21;
	add.s64 	%rd149, %rd1, %rd147;
	st.global.u64 	[%rd149], %rd4;
	bra.uni 	$L__BB2_53;
$L__BB2_52:
	mul.wide.u32 	%rd150, %r33, 8;
	add.s64 	%rd151, %rd2, %rd150;
	st.global.u64 	[%rd151], %rd4;
	add.s64 	%rd152, %rd1, %rd150;
	st.global.u64 	[%rd152], %rd21;
$L__BB2_53:
	add.s32 	%r60, %r60, 2;
$L__BB2_54:
	and.b16  	%rs9, %rs10, 1;
	setp.eq.b16 	%p22, %rs9, 1;
	not.pred 	%p23, %p22;
	@%p23 bra 	$L__BB2_58;
	add.s32 	%r36, %r6, %r60;
	mul.wide.u32 	%rd153, %r60, 8;
	add.s64 	%rd154, %rd3, %rd153;
	ld.local.u64 	%rd22, [%rd154];
	setp.lt.s64 	%p24, %rd22, %rd4;
	@%p24 bra 	$L__BB2_57;
	mul.wide.u32 	%rd155, %r36, 8;
	add.s64 	%rd156, %rd2, %rd155;
	st.global.u64 	[%rd156], %rd22;
	add.s64 	%rd157, %rd1, %rd155;
	st.global.u64 	[%rd157], %rd4;
	bra.uni 	$L__BB2_58;
$L__BB2_57:
	mul.wide.u32 	%rd158, %r36, 8;
	add.s64 	%rd159, %rd2, %rd158;
	st.global.u64 	[%rd159], %rd4;
	add.s64 	%rd160, %rd1, %rd158;
	st.global.u64 	[%rd160], %rd22;
$L__BB2_58:
	not.b32 	%r52, %r55;
	add.s32 	%r53, %r54, %r52;
	add.s32 	%r54, %r53, 24;
	add.s32 	%r55, %r55, 1;
	setp.ne.s32 	%p25, %r55, 24;
	add.s16 	%rs11, %rs11, 1;
	add.s16 	%rs10, %rs10, 1;
	@%p25 bra 	$L__BB2_2;
$L__BB2_59:
	ret;

}
	// .globl	_Z14IndexVectorGPUImEvPKT_S0_PS0_S3_
.visible .entry _Z14IndexVectorGPUImEvPKT_S0_PS0_S3_(
	.param .u64 .ptr .align 1 _Z14IndexVectorGPUImEvPKT_S0_PS0_S3__param_0,
	.param .u64 _Z14IndexVectorGPUImEvPKT_S0_PS0_S3__param_1,
	.param .u64 .ptr .align 1 _Z14IndexVectorGPUImEvPKT_S0_PS0_S3__param_2,
	.param .u64 .ptr .align 1 _Z14IndexVectorGPUImEvPKT_S0_PS0_S3__param_3
)
{
	.local .align 16 .b8 	__local_depot3[192];
	.reg .b64 	%SP;
	.reg .b64 	%SPL;
	.reg .pred 	%p<26>;
	.reg .b16 	%rs<12>;
	.reg .b32 	%r<62>;
	.reg .b64 	%rd<161>;

	mov.u64 	%SPL, __local_depot3;
	ld.param.u64 	%rd23, [_Z14IndexVectorGPUImEvPKT_S0_PS0_S3__param_0];
	ld.param.u64 	%rd24, [_Z14IndexVectorGPUImEvPKT_S0_PS0_S3__param_1];
	ld.param.u64 	%rd25, [_Z14IndexVectorGPUImEvPKT_S0_PS0_S3__param_2];
	ld.param.u64 	%rd26, [_Z14IndexVectorGPUImEvPKT_S0_PS0_S3__param_3];
	cvta.to.global.u64 	%rd1, %rd26;
	cvta.to.global.u64 	%rd2, %rd25;
	add.u64 	%rd3, %SPL, 0;
	mov.u32 	%r39, %ntid.x;
	mov.u32 	%r40, %ctaid.x;
	mov.u32 	%r41, %tid.x;
	mad.lo.s32 	%r1, %r39, %r40, %r41;
	cvt.s64.s32 	%rd28, %r1;
	setp.le.u64 	%p1, %rd24, %rd28;
	@%p1 bra 	$L__BB3_59;
	cvta.to.global.u64 	%rd29, %rd23;
	shl.b32 	%r43, %r1, 3;
	mul.wide.u32 	%rd30, %r43, 8;
	add.s64 	%rd31, %rd29, %rd30;
	ld.global.u64 	%rd32, [%rd31];
	ld.global.u64 	%rd33, [%rd31+8];
	ld.global.u64 	%rd34, [%rd31+16];
	ld.global.u64 	%rd35, [%rd31+24];
	ld.global.u64 	%rd36, [%rd31+32];
	ld.global.u64 	%rd37, [%rd31+40];
	ld.global.u64 	%rd38, [%rd31+48];
	ld.global.u64 	%rd39, [%rd31+56];
	mul.lo.s64 	%rd40, %rd32, 3;
	add.s64 	%rd41, %rd40, -2;
	add.s64 	%rd42, %rd40, -1;
	st.local.v2.u64 	[%rd3], {%rd41, %rd42};
	mul.lo.s64 	%rd43, %rd33, 3;
	add.s64 	%rd44, %rd43, -2;
	st.local.v2.u64 	[%rd3+16], {%rd40, %rd44};
	add.s64 	%rd45, %rd43, -1;
	st.local.v2.u64 	[%rd3+32], {%rd45, %rd43};
	mul.lo.s64 	%rd46, %rd34, 3;
	add.s64 	%rd47, %rd46, -2;
	add.s64 	%rd48, %rd46, -1;
	st.local.v2.u64 	[%rd3+48], {%rd47, %rd48};
	mul.lo.s64 	%rd49, %rd35, 3;
	add.s64 	%rd50, %rd49, -2;
	st.local.v2.u64 	[%rd3+64], {%rd46, %rd50};
	add.s64 	%rd51, %rd49, -1;
	st.local.v2.u64 	[%rd3+80], {%rd51, %rd49};
	mul.lo.s64 	%rd52, %rd36, 3;
	add.s64 	%rd53, %rd52, -2;
	add.s64 	%rd54, %rd52, -1;
	st.local.v2.u64 	[%rd3+96], {%rd53, %rd54};
	mul.lo.s64 	%rd55, %rd37, 3;
	add.s64 	%rd56, %rd55, -2;
	st.local.v2.u64 	[%rd3+112], {%rd52, %rd56};
	add.s64 	%rd57, %rd55, -1;
	st.local.v2.u64 	[%rd3+128], {%rd57, %rd55};
	mul.lo.s64 	%rd58, %rd38, 3;
	add.s64 	%rd59, %rd58, -2;
	add.s64 	%rd60, %rd58, -1;
	st.local.v2.u64 	[%rd3+144], {%rd59, %rd60};
	mul.lo.s64 	%rd61, %rd39, 3;
	add.s64 	%rd62, %rd61, -2;
	st.local.v2.u64 	[%rd3+160], {%rd58, %rd62};
	add.s64 	%rd63, %rd61, -1;
	st.local.v2.u64 	[%rd3+176], {%rd63, %rd61};
	mul.lo.s32 	%r2, %r1, 300;
	mov.b32 	%r54, 0;
	mov.b16 	%rs10, 0;
	mov.u16 	%rs11, %rs10;
	mov.u32 	%r55, %r54;
$L__BB3_2:
	sub.s32 	%r5, 24, %r55;
	add.s32 	%r6, %r54, %r2;
	mul.wide.u32 	%rd64, %r55, 8;
	add.s64 	%rd65, %rd3, %rd64;
	ld.local.u64 	%rd4, [%rd65];
	add.s32 	%r44, %r55, -17;
	setp.lt.u32 	%p2, %r44, 7;
	mov.u32 	%r60, %r55;
	@%p2 bra 	$L__BB3_30;
	add.s32 	%r58, %r55, 3;
	add.s32 	%r45, %r2, %r55;
	add.s32 	%r57, %r45, %r54;
	and.b32  	%r46, %r5, -8;
	neg.s32 	%r56, %r46;
$L__BB3_4:
	.pragma "nounroll";
	add.s32 	%r47, %r58, -3;
	mul.wide.u32 	%rd66, %r47, 8;
	add.s64 	%rd5, %rd3, %rd66;
	ld.local.u64 	%rd6, [%rd5];
	setp.lt.u64 	%p3, %rd6, %rd4;
	@%p3 bra 	$L__BB3_6;
	mul.wide.u32 	%rd67, %r57, 8;
	add.s64 	%rd68, %rd2, %rd67;
	st.global.u64 	[%rd68], %rd6;
	add.s64 	%rd69, %rd1, %rd67;
	st.global.u64 	[%rd69], %rd4;
	bra.uni 	$L__BB3_7;
$L__BB3_6:
	mul.wide.u32 	%rd70, %r57, 8;
	add.s64 	%rd71, %rd2, %rd70;
	st.global.u64 	[%rd71], %rd4;
	add.s64 	%rd72, %rd1, %rd70;
	st.global.u64 	[%rd72], %rd6;
$L__BB3_7:
	add.s32 	%r13, %r57, 1;
	ld.local.u64 	%rd7, [%rd5+8];
	setp.lt.u64 	%p4, %rd7, %rd4;
	@%p4 bra 	$L__BB3_9;
	mul.wide.u32 	%rd73, %r13, 8;
	add.s64 	%rd74, %rd2, %rd73;
	st.global.u64 	[%rd74], %rd7;
	add.s64 	%rd75, %rd1, %rd73;
	st.global.u64 	[%rd75], %rd4;
	bra.uni 	$L__BB3_10;
$L__BB3_9:
	mul.wide.u32 	%rd76, %r13, 8;
	add.s64 	%rd77, %rd2, %rd76;
	st.global.u64 	[%rd77], %rd4;
	add.s64 	%rd78, %rd1, %rd76;
	st.global.u64 	[%rd78], %rd7;
$L__BB3_10:
	add.s32 	%r14, %r57, 2;
	ld.local.u64 	%rd8, [%rd5+16];
	setp.lt.u64 	%p5, %rd8, %rd4;
	@%p5 bra 	$L__BB3_12;
	mul.wide.u32 	%rd79, %r14, 8;
	add.s64 	%rd80, %rd2, %rd79;
	st.global.u64 	[%rd80], %rd8;
	add.s64 	%rd81, %rd1, %rd79;
	st.global.u64 	[%rd81], %rd4;
	bra.uni 	$L__BB3_13;
$L__BB3_12:
	mul.wide.u32 	%rd82, %r14, 8;
	add.s64 	%rd83, %rd2, %rd82;
	st.global.u64 	[%rd83], %rd4;
	add.s64 	%rd84, %rd1, %rd82;
	st.global.u64 	[%rd84], %rd8;
$L__BB3_13:
	add.s32 	%r15, %r57, 3;
	ld.local.u64 	%rd9, [%rd5+24];
	setp.lt.u64 	%p6, %rd9, %rd4;
	@%p6 bra 	$L__BB3_15;
	mul.wide.u32 	%rd85, %r15, 8;
	add.s64 	%rd86, %rd2, %rd85;
	st.global.u64 	[%rd86], %rd9;
	add.s64 	%rd87, %rd1, %rd85;
	st.global.u64 	[%rd87], %rd4;
	bra.uni 	$L__BB3_16;
$L__BB3_15:
	mul.wide.u32 	%rd88, %r15, 8;
	add.s64 	%rd89, %rd2, %rd88;
	st.global.u64 	[%rd89], %rd4;
	add.s64 	%rd90, %rd1, %rd88;
	st.global.u64 	[%rd90], %rd9;
$L__BB3_16:
	add.s32 	%r16, %r57, 4;
	ld.local.u64 	%rd10, [%rd5+32];
	setp.lt.u64 	%p7, %rd10, %rd4;
	@%p7 bra 	$L__BB3_18;
	mul.wide.u32 	%rd91, %r16, 8;
	add.s64 	%rd92, %rd2, %rd91;
	st.global.u64 	[%rd92], %rd10;
	add.s64 	%rd93, %rd1, %rd91;
	st.global.u64 	[%rd93], %rd4;
	bra.uni 	$L__BB3_19;
$L__BB3_18:
	mul.wide.u32 	%rd94, %r16, 8;
	add.s64 	%rd95, %rd2, %rd94;
	st.global.u64 	[%rd95], %rd4;
	add.s64 	%rd96, %rd1, %rd94;
	st.global.u64 	[%rd96], %rd10;
$L__BB3_19:
	add.s32 	%r17, %r57, 5;
	ld.local.u64 	%rd11, [%rd5+40];
	setp.lt.u64 	%p8, %rd11, %rd4;
	@%p8 bra 	$L__BB3_21;
	mul.wide.u32 	%rd97, %r17, 8;
	add.s64 	%rd98, %rd2, %rd97;
	st.global.u64 	[%rd98], %rd11;
	add.s64 	%rd99, %rd1, %rd97;
	st.global.u64 	[%rd99], %rd4;
	bra.uni 	$L__BB3_22;
$L__BB3_21:
	mul.wide.u32 	%rd100, %r17, 8;
	add.s64 	%rd101, %rd2, %rd100;
	st.global.u64 	[%rd101], %rd4;
	add.s64 	%rd102, %rd1, %rd100;
	st.global.u64 	[%rd102], %rd11;
$L__BB3_22:
	add.s32 	%r18, %r57, 6;
	ld.local.u64 	%rd12, [%rd5+48];
	setp.lt.u64 	%p9, %rd12, %rd4;
	@%p9 bra 	$L__BB3_24;
	mul.wide.u32 	%rd103, %r18, 8;
	add.s64 	%rd104, %rd2, %rd103;
	st.global.u64 	[%rd104], %rd12;
	add.s64 	%rd105, %rd1, %rd103;
	st.global.u64 	[%rd105], %rd4;
	bra.uni 	$L__BB3_25;
$L__BB3_24:
	mul.wide.u32 	%rd106, %r18, 8;
	add.s64 	%rd107, %rd2, %rd106;
	st.global.u64 	[%rd107], %rd4;
	add.s64 	%rd108, %rd1, %rd106;
	st.global.u64 	[%rd108], %rd12;
$L__BB3_25:
	add.s32 	%r19, %r57, 7;
	ld.local.u64 	%rd13, [%rd5+56];
	setp.lt.u64 	%p10, %rd13, %rd4;
	@%p10 bra 	$L__BB3_27;
	mul.wide.u32 	%rd109, %r19, 8;
	add.s64 	%rd110, %rd2, %rd109;
	st.global.u64 	[%rd110], %rd13;
	add.s64 	%rd111, %rd1, %rd109;
	st.global.u64 	[%rd111], %rd4;
	bra.uni 	$L__BB3_28;
$L__BB3_27:
	mul.wide.u32 	%rd112, %r19, 8;
	add.s64 	%rd113, %rd2, %rd112;
	st.global.u64 	[%rd113], %rd4;
	add.s64 	%rd114, %rd1, %rd112;
	st.global.u64 	[%rd114], %rd13;
$L__BB3_28:
	add.s32 	%r58, %r58, 8;
	add.s32 	%r57, %r57, 8;
	add.s32 	%r56, %r56, 8;
	setp.ne.s32 	%p11, %r56, 0;
	@%p11 bra 	$L__BB3_4;
	add.s32 	%r60, %r58, -3;
$L__BB3_30:
	and.b32  	%r48, %r5, 7;
	setp.eq.s32 	%p12, %r48, 0;
	@%p12 bra 	$L__BB3_58;
	neg.s16 	%rs7, %rs11;
	cvt.u32.u16 	%r49, %rs7;
	and.b32  	%r25, %r49, 7;
	add.s32 	%r50, %r25, -1;
	setp.lt.u32 	%p13, %r50, 3;
	@%p13 bra 	$L__BB3_45;
	add.s32 	%r26, %r6, %r60;
	mul.wide.u32 	%rd115, %r60, 8;
	add.s64 	%rd14, %rd3, %rd115;
	ld.local.u64 	%rd15, [%rd14];
	setp.lt.u64 	%p14, %rd15, %rd4;
	@%p14 bra 	$L__BB3_34;
	mul.wide.u32 	%rd116, %r26, 8;
	add.s64 	%rd117, %rd2, %rd116;
	st.global.u64 	[%rd117], %rd15;
	add.s64 	%rd118, %rd1, %rd116;
	st.global.u64 	[%rd118], %rd4;
	bra.uni 	$L__BB3_35;
$L__BB3_34:
	mul.wide.u32 	%rd119, %r26, 8;
	add.s64 	%rd120, %rd2, %rd119;
	st.global.u64 	[%rd120], %rd4;
	add.s64 	%rd121, %rd1, %rd119;
	st.global.u64 	[%rd121], %rd15;
$L__BB3_35:
	add.s32 	%r27, %r26, 1;
	ld.local.u64 	%rd16, [%rd14+8];
	setp.lt.u64 	%p15, %rd16, %rd4;
	@%p15 bra 	$L__BB3_37;
	mul.wide.u32 	%rd122, %r27, 8;
	add.s64 	%rd123, %rd2, %rd122;
	st.global.u64 	[%rd123], %rd16;
	add.s64 	%rd124, %rd1, %rd122;
	st.global.u64 	[%rd124], %rd4;
	bra.uni 	$L__BB3_38;
$L__BB3_37:
	mul.wide.u32 	%rd125, %r27, 8;
	add.s64 	%rd126, %rd2, %rd125;
	st.global.u64 	[%rd126], %rd4;
	add.s64 	%rd127, %rd1, %rd125;
	st.global.u64 	[%rd127], %rd16;
$L__BB3_38:
	add.s32 	%r28, %r26, 2;
	ld.local.u64 	%rd17, [%rd14+16];
	setp.lt.u64 	%p16, %rd17, %rd4;
	@%p16 bra 	$L__BB3_40;
	mul.wide.u32 	%rd128, %r28, 8;
	add.s64 	%rd129, %rd2, %rd128;
	st.global.u64 	[%rd129], %rd17;
	add.s64 	%rd130, %rd1, %rd128;
	st.global.u64 	[%rd130], %rd4;
	bra.uni 	$L__BB3_41;
$L__BB3_40:
	mul.wide.u32 	%rd131, %r28, 8;
	add.s64 	%rd132, %rd2, %rd131;
	st.global.u64 	[%rd132], %rd4;
	add.s64 	%rd133, %rd1, %rd131;
	st.global.u64 	[%rd133], %rd17;
$L__BB3_41:
	add.s32 	%r29, %r26, 3;
	ld.local.u64 	%rd18, [%rd14+24];
	setp.lt.u64 	%p17, %rd18, %rd4;
	@%p17 bra 	$L__BB3_43;
	mul.wide.u32 	%rd134, %r29, 8;
	add.s64 	%rd135, %rd2, %rd134;
	st.global.u64 	[%rd135], %rd18;
	add.s64 	%rd136, %rd1, %rd134;
	st.global.u64 	[%rd136], %rd4;
	bra.uni 	$L__BB3_44;
$L__BB3_43:
	mul.wide.u32 	%rd137, %r29, 8;
	add.s64 	%rd138, %rd2, %rd137;
	st.global.u64 	[%rd138], %rd4;
	add.s64 	%rd139, %rd1, %rd137;
	st.global.u64 	[%rd139], %rd18;
$L__BB3_44:
	add.s32 	%r60, %r60, 4;
$L__BB3_45:
	and.b32  	%r51, %r25, 3;
	setp.eq.s32 	%p18, %r51, 0;
	@%p18 bra 	$L__BB3_58;
	and.b16  	%rs8, %rs10, 3;
	setp.eq.s16 	%p19, %rs8, 3;
	@%p19 bra 	$L__BB3_54;
	add.s32 	%r32, %r6, %r60;
	mul.wide.u32 	%rd140, %r60, 8;
	add.s64 	%rd19, %rd3, %rd140;
	ld.local.u64 	%rd20, [%rd19];
	setp.lt.u64 	%p20, %rd20, %rd4;
	@%p20 bra 	$L__BB3_49;
	mul.wide.u32 	%rd141, %r32, 8;
	add.s64 	%rd142, %rd2, %rd141;
	st.global.u64 	[%rd142], %rd20;
	add.s64 	%rd143, %rd1, %rd141;
	st.global.u64 	[%rd143], %rd4;
	bra.uni 	$L__BB3_50;
$L__BB3_49:
	mul.wide.u32 	%rd144, %r32, 8;
	add.s64 	%rd145, %rd2, %rd144;
	st.global.u64 	[%rd145], %rd4;
	add.s64 	%rd146, %rd1, %rd144;
	st.global.u64 	[%rd146], %rd20;
$L__BB3_50:
	add.s32 	%r33, %r32, 1;
	ld.local.u64 	%rd21, [%rd19+8];
	setp.lt.u64 	%p21, %rd21, %rd4;
	@%p21 bra 	$L__BB3_52;
	mul.wide.u32 	%rd147, %r33, 8;
	add.s64 	%rd148, %rd2, %rd147;
	st.global.u64 	[%rd148], %rd21;
	add.s64 	%rd149, %rd1, %rd147;
	st.global.u64 	[%rd149], %rd4;
	bra.uni 	$L__BB3_53;
$L__BB3_52:
	mul.wide.u32 	%rd150, %r33, 8;
	add.s64 	%rd151, %rd2, %rd150;
	st.global.u64 	[%rd151], %rd4;
	add.s64 	%rd152, %rd1, %rd150;
	st.global.u64 	[%rd152], %rd21;
$L__BB3_53:
	add.s32 	%r60, %r60, 2;
$L__BB3_54:
	and.b16  	%rs9, %rs10, 1;
	setp.eq.b16 	%p22, %rs9, 1;
	not.pred 	%p23, %p22;
	@%p23 bra 	$L__BB3_58;
	add.s32 	%r36, %r6, %r60;
	mul.wide.u32 	%rd153, %r60, 8;
	add.s64 	%rd154, %rd3, %rd153;
	ld.local.u64 	%rd22, [%rd154];
	setp.lt.u64 	%p24, %rd22, %rd4;
	@%p24 bra 	$L__BB3_57;
	mul.wide.u32 	%rd155, %r36, 8;
	add.s64 	%rd156, %rd2, %rd155;
	st.global.u64 	[%rd156], %rd22;
	add.s64 	%rd157, %rd1, %rd155;
	st.global.u64 	[%rd157], %rd4;
	bra.uni 	$L__BB3_58;
$L__BB3_57:
	mul.wide.u32 	%rd158, %r36, 8;
	add.s64 	%rd159, %rd2, %rd158;
	st.global.u64 	[%rd159], %rd4;
	add.s64 	%rd160, %rd1, %rd158;
	st.global.u64 	[%rd160], %rd22;
$L__BB3_58:
	not.b32 	%r52, %r55;
	add.s32 	%r53, %r54, %r52;
	add.s32 	%r54, %r53, 24;
	add.s32 	%r55, %r55, 1;
	setp.ne.s32 	%p25, %r55, 24;
	add.s16 	%rs11, %rs11, 1;
	add.s16 	%rs10, %rs10, 1;
	@%p25 bra 	$L__BB3_2;
$L__BB3_59:
	ret;

}
	// .globl	_Z14IndexVectorGPUIdEvPKT_S0_PS0_S3_
.visible .entry _Z14IndexVectorGPUIdEvPKT_S0_PS0_S3_(
	.param .u64 .ptr .align 1 _Z14IndexVectorGPUIdEvPKT_S0_PS0_S3__param_0,
	.param .f64 _Z14IndexVectorGPUIdEvPKT_S0_PS0_S3__param_1,
	.param .u64 .ptr .align 1 _Z14IndexVectorGPUIdEvPKT_S0_PS0_S3__param_2,
	.param .u64 .ptr .align 1 _Z14IndexVectorGPUIdEvPKT_S0_PS0_S3__param_3
)
{
	.local .align 16 .b8 	__local_depot4[192];
	.reg .b64 	%SP;
	.reg .b64 	%SPL;
	.reg .pred 	%p<26>;
	.reg .b16 	%rs<12>;
	.reg .b32 	%r<62>;
	.reg .b64 	%rd<111>;
	.reg .b64 	%fd<51>;

	mov.u64 	%SPL, __local_depot4;
	ld.param.u64 	%rd7, [_Z14IndexVectorGPUIdEvPKT_S0_PS0_S3__param_0];
	ld.param.f64 	%fd17, [_Z14IndexVectorGPUIdEvPKT_S0_PS0_S3__param_1];
	ld.param.u64 	%rd8, [_Z14IndexVectorGPUIdEvPKT_S0_PS0_S3__param_2];
	ld.param.u64 	%rd9, [_Z14IndexVectorGPUIdEvPKT_S0_PS0_S3__param_3];
	cvta.to.global.u64 	%rd1, %rd9;
	cvta.to.global.u64 	%rd2, %rd8;
	add.u64 	%rd3, %SPL, 0;
	mov.u32 	%r39, %ntid.x;
	mov.u32 	%r40, %ctaid.x;
	mov.u32 	%r41, %tid.x;
	mad.lo.s32 	%r1, %r39, %r40, %r41;
	cvt.rn.f64.s32 	%fd18, %r1;
	setp.leu.f64 	%p1, %fd17, %fd18;
	@%p1 bra 	$L__BB4_59;
	cvta.to.global.u64 	%rd11, %rd7;
	shl.b32 	%r43, %r1, 3;
	mul.wide.u32 	%rd12, %r43, 8;
	add.s64 	%rd13, %rd11, %rd12;
	ld.global.f64 	%fd19, [%rd13];
	ld.global.f64 	%fd20, [%rd13+8];
	ld.global.f64 	%fd21, [%rd13+16];
	ld.global.f64 	%fd22, [%rd13+24];
	ld.global.f64 	%fd23, [%rd13+32];
	ld.global.f64 	%fd24, [%rd13+40];
	ld.global.f64 	%fd25, [%rd13+48];
	ld.global.f64 	%fd26, [%rd13+56];
	mul.f64 	%fd27, %fd19, 0d4008000000000000;
	add.f64 	%fd28, %fd27, 0dC000000000000000;
	add.f64 	%fd29, %fd27, 0dBFF0000000000000;
	st.local.v2.f64 	[%rd3], {%fd28, %fd29};
	mul.f64 	%fd30, %fd20, 0d4008000000000000;
	add.f64 	%fd31, %fd30, 0dC000000000000000;
	st.local.v2.f64 	[%rd3+16], {%fd27, %fd31};
	add.f64 	%fd32, %fd30, 0dBFF0000000000000;
	st.local.v2.f64 	[%rd3+32], {%fd32, %fd30};
	mul.f64 	%fd33, %fd21, 0d4008000000000000;
	add.f64 	%fd34, %fd33, 0dC000000000000000;
	add.f64 	%fd35, %fd33, 0dBFF0000000000000;
	st.local.v2.f64 	[%rd3+48], {%fd34, %fd35};
	mul.f64 	%fd36, %fd22, 0d4008000000000000;
	add.f64 	%fd37, %fd36, 0dC000000000000000;
	st.local.v2.f64 	[%rd3+64], {%fd33, %fd37};
	add.f64 	%fd38, %fd36, 0dBFF0000000000000;
	st.local.v2.f64 	[%rd3+80], {%fd38, %fd36};
	mul.f64 	%fd39, %fd23, 0d4008000000000000;
	add.f64 	%fd40, %fd39, 0dC000000000000000;
	add.f64 	%fd41, %fd39, 0dBFF0000000000000;
	st.local.v2.f64 	[%rd3+96], {%fd40, %fd41};
	mul.f64 	%fd42, %fd24, 0d4008000000000000;
	add.f64 	%fd43, %fd42, 0dC000000000000000;
	st.local.v2.f64 	[%rd3+112], {%fd39, %fd43};
	add.f64 	%fd44, %fd42, 0dBFF0000000000000;
	st.local.v2.f64 	[%rd3+128], {%fd44, %fd42};
	mul.f64 	%fd45, %fd25, 0d4008000000000000;
	add.f64 	%fd46, %fd45, 0dC000000000000000;
	add.f64 	%fd47, %fd45, 0dBFF0000000000000;
	st.local.v2.f64 	[%rd3+144], {%fd46, %fd47};
	mul.f64 	%fd48, %fd26, 0d4008000000000000;
	add.f64 	%fd49, %fd48, 0dC000000000000000;
	st.local.v2.f64 	[%rd3+160], {%fd45, %fd49};
	add.f64 	%fd50, %fd48, 0dBFF0000000000000;
	st.local.v2.f64 	[%rd3+176], {%fd50, %fd48};
	mul.lo.s32 	%r2, %r1, 300;
	mov.b32 	%r54, 0;
	mov.b16 	%rs10, 0;
	mov.u16 	%rs11, %rs10;
	mov.u32 	%r55, %r54;
$L__BB4_2:
	sub.s32 	%r5, 24, %r55;
	add.s32 	%r6, %r54, %r2;
	mul.wide.u32 	%rd14, %r55, 8;
	add.s64 	%rd15, %rd3, %rd14;
	ld.local.f64 	%fd1, [%rd15];
	add.s32 	%r44, %r55, -17;
	setp.lt.u32 	%p2, %r44, 7;
	mov.u32 	%r60, %r55;
	@%p2 bra 	$L__BB4_30;
	add.s32 	%r58, %r55, 3;
	add.s32 	%r45, %r2, %r55;
	add.s32 	%r57, %r45, %r54;
	and.b32  	%r46, %r5, -8;
	neg.s32 	%r56, %r46;
$L__BB4_4:
	.pragma "nounroll";
	add.s32 	%r47, %r58, -3;
	mul.wide.u32 	%rd16, %r47, 8;
	add.s64 	%rd4, %rd3, %rd16;
	ld.local.f64 	%fd2, [%rd4];
	setp.ltu.f64 	%p3, %fd2, %fd1;
	@%p3 bra 	$L__BB4_6;
	mul.wide.u32 	%rd17, %r57, 8;
	add.s64 	%rd18, %rd2, %rd17;
	st.global.f64 	[%rd18], %fd2;
	add.s64 	%rd19, %rd1, %rd17;
	st.global.f64 	[%rd19], %fd1;
	bra.uni 	$L__BB4_7;
$L__BB4_6:
	mul.wide.u32 	%rd20, %r57, 8;
	add.s64 	%rd21, %rd2, %rd20;
	st.global.f64 	[%rd21], %fd1;
	add.s64 	%rd22, %rd1, %rd20;
	st.global.f64 	[%rd22], %fd2;
$L__BB4_7:
	add.s32 	%r13, %r57, 1;
	ld.local.f64 	%fd3, [%rd4+8];
	setp.ltu.f64 	%p4, %fd3, %fd1;
	@%p4 bra 	$L__BB4_9;
	mul.wide.u32 	%rd23, %r13, 8;
	add.s64 	%rd24, %rd2, %rd23;
	st.global.f64 	[%rd24], %fd3;
	add.s64 	%rd25, %rd1, %rd23;
	st.global.f64 	[%rd25], %fd1;
	bra.uni 	$L__BB4_10;
$L__BB4_9:
	mul.wide.u32 	%rd26, %r13, 8;
	add.s64 	%rd27, %rd2, %rd26;
	st.global.f64 	[%rd27], %fd1;
	add.s64 	%rd28, %rd1, %rd26;
	st.global.f64 	[%rd28], %fd3;
$L__BB4_10:
	add.s32 	%r14, %r57, 2;
	ld.local.f64 	%fd4, [%rd4+16];
	setp.ltu.f64 	%p5, %fd4, %fd1;
	@%p5 bra 	$L__BB4_12;
	mul.wide.u32 	%rd29, %r14, 8;
	add.s64 	%rd30, %rd2, %rd29;
	st.global.f64 	[%rd30], %fd4;
	add.s64 	%rd31, %rd1, %rd29;
	st.global.f64 	[%rd31], %fd1;
	bra.uni 	$L__BB4_13;
$L__BB4_12:
	mul.wide.u32 	%rd32, %r14, 8;
	add.s64 	%rd33, %rd2, %rd32;
	st.global.f64 	[%rd33], %fd1;
	add.s64 	%rd34, %rd1, %rd32;
	st.global.f64 	[%rd34], %fd4;
$L__BB4_13:
	add.s32 	%r15, %r57, 3;
	ld.local.f64 	%fd5, [%rd4+24];
	setp.ltu.f64 	%p6, %fd5, %fd1;
	@%p6 bra 	$L__BB4_15;
	mul.wide.u32 	%rd35, %r15, 8;
	add.s64 	%rd36, %rd2, %rd35;
	st.global.f64 	[%rd36], %fd5;
	add.s64 	%rd37, %rd1, %rd35;
	st.global.f64 	[%rd37], %fd1;
	bra.uni 	$L__BB4_16;
$L__BB4_15:
	mul.wide.u32 	%rd38, %r15, 8;
	add.s64 	%rd39, %rd2, %rd38;
	st.global.f64 	[%rd39], %fd1;
	add.s64 	%rd40, %rd1, %rd38;
	st.global.f64 	[%rd40], %fd5;
$L__BB4_16:
	add.s32 	%r16, %r57, 4;
	ld.local.f64 	%fd6, [%rd4+32];
	setp.ltu.f64 	%p7, %fd6, %fd1;
	@%p7 bra 	$L__BB4_18;
	mul.wide.u32 	%rd41, %r16, 8;
	add.s64 	%rd42, %rd2, %rd41;
	st.global.f64 	[%rd42], %fd6;
	add.s64 	%rd43, %rd1, %rd41;
	st.global.f64 	[%rd43], %fd1;
	bra.uni 	$L__BB4_19;
$L__BB4_18:
	mul.wide.u32 	%rd44, %r16, 8;
	add.s64 	%rd45, %rd2, %rd44;
	st.global.f64 	[%rd45], %fd1;
	add.s64 	%rd46, %rd1, %rd44;
	st.global.f64 	[%rd46], %fd6;
$L__BB4_19:
	add.s32 	%r17, %r57, 5;
	ld.local.f64 	%fd7, [%rd4+40];
	setp.ltu.f64 	%p8, %fd7, %fd1;
	@%p8 bra 	$L__BB4_21;
	mul.wide.u32 	%rd47, %r17, 8;
	add.s64 	%rd48, %rd2, %rd47;
	st.global.f64 	[%rd48], %fd7;
	add.s64 	%rd49, %rd1, %rd47;
	st.global.f64 	[%rd49], %fd1;
	bra.uni 	$L__BB4_22;
$L__BB4_21:
	mul.wide.u32 	%rd50, %r17, 8;
	add.s64 	%rd51, %rd2, %rd50;
	st.global.f64 	[%rd51], %fd1;
	add.s64 	%rd52, %rd1, %rd50;
	st.global.f64 	[%rd52], %fd7;
$L__BB4_22:
	add.s32 	%r18, %r57, 6;
	ld.local.f64 	%fd8, [%rd4+48];
	setp.ltu.f64 	%p9, %fd8, %fd1;
	@%p9 bra 	$L__BB4_24;
	mul.wide.u32 	%rd53, %r18, 8;
	add.s64 	%rd54, %rd2, %rd53;
	st.global.f64 	[%rd54], %fd8;
	add.s64 	%rd55, %rd1, %rd53;
	st.global.f64 	[%rd55], %fd1;
	bra.uni 	$L__BB4_25;
$L__BB4_24:
	mul.wide.u32 	%rd56, %r18, 8;
	add.s64 	%rd57, %rd2, %rd56;
	st.global.f64 	[%rd57], %fd1;
	add.s64 	%rd58, %rd1, %rd56;
	st.global.f64 	[%rd58], %fd8;
$L__BB4_25:
	add.s32 	%r19, %r57, 7;
	ld.local.f64 	%fd9, [%rd4+56];
	setp.ltu.f64 	%p10, %fd9, %fd1;
	@%p10 bra 	$L__BB4_27;
	mul.wide.u32 	%rd59, %r19, 8;
	add.s64 	%rd60, %rd2, %rd59;
	st.global.f64 	[%rd60], %fd9;
	add.s64 	%rd61, %rd1, %rd59;
	st.global.f64 	[%rd61], %fd1;
	bra.uni 	$L__BB4_28;
$L__BB4_27:
	mul.wide.u32 	%rd62, %r19, 8;
	add.s64 	%rd63, %rd2, %rd62;
	st.global.f64 	[%rd63], %fd1;
	add.s64 	%rd64, %rd1, %rd62;
	st.global.f64 	[%rd64], %fd9;
$L__BB4_28:
	add.s32 	%r58, %r58, 8;
	add.s32 	%r57, %r57, 8;
	add.s32 	%r56, %r56, 8;
	setp.ne.s32 	%p11, %r56, 0;
	@%p11 bra 	$L__BB4_4;
	add.s32 	%r60, %r58, -3;
$L__BB4_30:
	and.b32  	%r48, %r5, 7;
	setp.eq.s32 	%p12, %r48, 0;
	@%p12 bra 	$L__BB4_58;
	neg.s16 	%rs7, %rs11;
	cvt.u32.u16 	%r49, %rs7;
	and.b32  	%r25, %r49, 7;
	add.s32 	%r50, %r25, -1;
	setp.lt.u32 	%p13, %r50, 3;
	@%p13 bra 	$L__BB4_45;
	add.s32 	%r26, %r6, %r60;
	mul.wide.u32 	%rd65, %r60, 8;
	add.s64 	%rd5, %rd3, %rd65;
	ld.local.f64 	%fd10, [%rd5];
	setp.ltu.f64 	%p14, %fd10, %fd1;
	@%p14 bra 	$L__BB4_34;
	mul.wide.u32 	%rd66, %r26, 8;
	add.s64 	%rd67, %rd2, %rd66;
	st.global.f64 	[%rd67], %fd10;
	add.s64 	%rd68, %rd1, %rd66;
	st.global.f64 	[%rd68], %fd1;
	bra.uni 	$L__BB4_35;
$L__BB4_34:
	mul.wide.u32 	%rd69, %r26, 8;
	add.s64 	%rd70, %rd2, %rd69;
	st.global.f64 	[%rd70], %fd1;
	add.s64 	%rd71, %rd1, %rd69;
	st.global.f64 	[%rd71], %fd10;
$L__BB4_35:
	add.s32 	%r27, %r26, 1;
	ld.local.f64 	%fd11, [%rd5+8];
	setp.ltu.f64 	%p15, %fd11, %fd1;
	@%p15 bra 	$L__BB4_37;
	mul.wide.u32 	%rd72, %r27, 8;
	add.s64 	%rd73, %rd2, %rd72;
	st.global.f64 	[%rd73], %fd11;
	add.s64 	%rd74, %rd1, %rd72;
	st.global.f64 	[%rd74], %fd1;
	bra.uni 	$L__BB4_38;
$L__BB4_37:
	mul.wide.u32 	%rd75, %r27, 8;
	add.s64 	%rd76, %rd2, %rd75;
	st.global.f64 	[%rd76], %fd1;
	add.s64 	%rd77, %rd1, %rd75;
	st.global.f64 	[%rd77], %fd11;
$L__BB4_38:
	add.s32 	%r28, %r26, 2;
	ld.local.f64 	%fd12, [%rd5+16];
	setp.ltu.f64 	%p16, %fd12, %fd1;
	@%p16 bra 	$L__BB4_40;
	mul.wide.u32 	%rd78, %r28, 8;
	add.s64 	%rd79, %rd2, %rd78;
	st.global.f64 	[%rd79], %fd12;
	add.s64 	%rd80, %rd1, %rd78;
	st.global.f64 	[%rd80], %fd1;
	bra.uni 	$L__BB4_41;
$L__BB4_40:
	mul.wide.u32 	%rd81, %r28, 8;
	add.s64 	%rd82, %rd2, %rd81;
	st.global.f64 	[%rd82], %fd1;
	add.s64 	%rd83, %rd1, %rd81;
	st.global.f64 	[%rd83], %fd12;
$L__BB4_41:
	add.s32 	%r29, %r26, 3;
	ld.local.f64 	%fd13, [%rd5+24];
	setp.ltu.f64 	%p17, %fd13, %fd1;
	@%p17 bra 	$L__BB4_43;
	mul.wide.u32 	%rd84, %r29, 8;
	add.s64 	%rd85, %rd2, %rd84;
	st.global.f64 	[%rd85], %fd13;
	add.s64 	%rd86, %rd1, %rd84;
	st.global.f64 	[%rd86], %fd1;
	bra.uni 	$L__BB4_44;
$L__BB4_43:
	mul.wide.u32 	%rd87, %r29, 8;
	add.s64 	%rd88, %rd2, %rd87;
	st.global.f64 	[%rd88], %fd1;
	add.s64 	%rd89, %rd1, %rd87;
	st.global.f64 	[%rd89], %fd13;
$L__BB4_44:
	add.s32 	%r60, %r60, 4;
$L__BB4_45:
	and.b32  	%r51, %r25, 3;
	setp.eq.s32 	%p18, %r51, 0;
	@%p18 bra 	$L__BB4_58;
	and.b16  	%rs8, %rs10, 3;
	setp.eq.s16 	%p19, %rs8, 3;
	@%p19 bra 	$L__BB4_54;
	add.s32 	%r32, %r6, %r60;
	mul.wide.u32 	%rd90, %r60, 8;
	add.s64 	%rd6, %rd3, %rd90;
	ld.local.f64 	%fd14, [%rd6];
	setp.ltu.f64 	%p20, %fd14, %fd1;
	@%p20 bra 	$L__BB4_49;
	mul.wide.u32 	%rd91, %r32, 8;
	add.s64 	%rd92, %rd2, %rd91;
	st.global.f64 	[%rd92], %fd14;
	add.s64 	%rd93, %rd1, %rd91;
	st.global.f64 	[%rd93], %fd1;
	bra.uni 	$L__BB4_50;
$L__BB4_49:
	mul.wide.u32 	%rd94, %r32, 8;
	add.s64 	%rd95, %rd2, %rd94;
	st.global.f64 	[%rd95], %fd1;
	add.s64 	%rd96, %rd1, %rd94;
	st.global.f64 	[%rd96], %fd14;
$L__BB4_50:
	add.s32 	%r33, %r32, 1;
	ld.local.f64 	%fd15, [%rd6+8];
	setp.ltu.f64 	%p21, %fd15, %fd1;
	@%p21 bra 	$L__BB4_52;
	mul.wide.u32 	%rd97, %r33, 8;
	add.s64 	%rd98, %rd2, %rd97;
	st.global.f64 	[%rd98], %fd15;
	add.s64 	%rd99, %rd1, %rd97;
	st.global.f64 	[%rd99], %fd1;
	bra.uni 	$L__BB4_53;
$L__BB4_52:
	mul.wide.u32 	%rd100, %r33, 8;
	add.s64 	%rd101, %rd2, %rd100;
	st.global.f64 	[%rd101], %fd1;
	add.s64 	%rd102, %rd1, %rd100;
	st.global.f64 	[%rd102], %fd15;
$L__BB4_53:
	add.s32 	%r60, %r60, 2;
$L__BB4_54:
	and.b16  	%rs9, %rs10, 1;
	setp.eq.b16 	%p22, %rs9, 1;
	not.pred 	%p23, %p22;
	@%p23 bra 	$L__BB4_58;
	add.s32 	%r36, %r6, %r60;
	mul.wide.u32 	%rd103, %r60, 8;
	add.s64 	%rd104, %rd3, %rd103;
	ld.local.f64 	%fd16, [%rd104];
	setp.ltu.f64 	%p24, %fd16, %fd1;
	@%p24 bra 	$L__BB4_57;
	mul.wide.u32 	%rd105, %r36, 8;
	add.s64 	%rd106, %rd2, %rd105;
	st.global.f64 	[%rd106], %fd16;
	add.s64 	%rd107, %rd1, %rd105;
	st.global.f64 	[%rd107], %fd1;
	bra.uni 	$L__BB4_58;
$L__BB4_57:
	mul.wide.u32 	%rd108, %r36, 8;
	add.s64 	%rd109, %rd2, %rd108;
	st.global.f64 	[%rd109], %fd1;
	add.s64 	%rd110, %rd1, %rd108;
	st.global.f64 	[%rd110], %fd16;
$L__BB4_58:
	not.b32 	%r52, %r55;
	add.s32 	%r53, %r54, %r52;
	add.s32 	%r54, %r53, 24;
	add.s32 	%r55, %r55, 1;
	setp.ne.s32 	%p25, %r55, 24;
	add.s16 	%rs11, %rs11, 1;
	add.s16 	%rs10, %rs10, 1;
	@%p25 bra 	$L__BB4_2;
$L__BB4_59:
	ret;

}


// ===== COMPILED SASS (sm_100) =====

	.target	sm_100

	.elftype	@"ET_EXEC"


//--------------------- .note.nv.tkinfo           --------------------------
	.section	.note.nv.tkinfo,"",@"SHT_NOTE"
	.sectionflags	@"SHF_NOTE_NV_TKINFO"
	.tkinfo
        /*0018*/ 	.word	0x00000002
        /*0030*/ 	.string	""
        /*0030*/ 	.string	"ptxas"
        /*0030*/ 	.string	"Cuda compilation tools, release 13.0, V13.0.88"
        /*0030*/ 	.string	"Build cuda_13.0.r13.0/compiler.36424714_0"
        /*0030*/ 	.string	"-arch sm_100 -m 64 "



//--------------------- .note.nv.cuinfo           --------------------------
	.section	.note.nv.cuinfo,"",@"SHT_NOTE"
	.sectionflags	@"SHF_NOTE_NV_CUINFO"
        /*0018*/ 	.short	0x0002
        /*001a*/ 	.short	0x0064
        /*001c*/ 	.short	0x0082
	.zero		2


//--------------------- .nv.info                  --------------------------
	.section	.nv.info,"",@"SHT_CUDA_INFO"
	.align	4


	//----- nvinfo : EIATTR_REGCOUNT
	.align		4
        /*0000*/ 	.byte	0x04, 0x2f
        /*0002*/ 	.short	(.L_1 - .L_0)
	.align		4
.L_0:
        /*0004*/ 	.word	index@(_Z14IndexVectorGPUIiEvPKT_S0_PS0_S3_)
        /*0008*/ 	.word	0x00000022


	//----- nvinfo : EIATTR_FRAME_SIZE
	.align		4
.L_1:
        /*000c*/ 	.byte	0x04, 0x11
        /*000e*/ 	.short	(.L_3 - .L_2)
	.align		4
.L_2:
        /*0010*/ 	.word	index@(_Z14IndexVectorGPUIiEvPKT_S0_PS0_S3_)
        /*0014*/ 	.word	0x00000060


	//----- nvinfo : EIATTR_REGCOUNT
	.align		4
.L_3:
        /*0018*/ 	.byte	0x04, 0x2f
        /*001a*/ 	.short	(.L_5 - .L_4)
	.align		4
.L_4:
        /*001c*/ 	.word	index@(_Z14IndexVectorGPUIjEvPKT_S0_PS0_S3_)
        /*0020*/ 	.word	0x00000022


	//----- nvinfo : EIATTR_FRAME_SIZE
	.align		4
.L_5:
        /*0024*/ 	.byte	0x04, 0x11
        /*0026*/ 	.short	(.L_7 - .L_6)
	.align		4
.L_6:
        /*0028*/ 	.word	index@(_Z14IndexVectorGPUIjEvPKT_S0_PS0_S3_)
        /*002c*/ 	.word	0x00000060


	//----- nvinfo : EIATTR_REGCOUNT
	.align		4
.L_7:
        /*0030*/ 	.byte	0x04, 0x2f
        /*0032*/ 	.short	(.L_9 - .L_8)
	.align		4
.L_8:
        /*0034*/ 	.word	index@(_Z14IndexVectorGPUIlEvPKT_S0_PS0_S3_)
        /*0038*/ 	.word	0x00000020


	//----- nvinfo : EIATTR_FRAME_SIZE
	.align		4
.L_9:
        /*003c*/ 	.byte	0x04, 0x11
        /*003e*/ 	.short	(.L_11 - .L_10)
	.align		4
.L_10:
        /*0040*/ 	.word	index@(_Z14IndexVectorGPUIlEvPKT_S0_PS0_S3_)
        /*0044*/ 	.word	0x000000c0


	//----- nvinfo : EIATTR_REGCOUNT
	.align		4
.L_11:
        /*0048*/ 	.byte	0x04, 0x2f
        /*004a*/ 	.short	(.L_13 - .L_12)
	.align		4
.L_12:
        /*004c*/ 	.word	index@(_Z14IndexVectorGPUImEvPKT_S0_PS0_S3_)
        /*0050*/ 	.word	0x00000020


	//----- nvinfo : EIATTR_FRAME_SIZE
	.align		4
.L_13:
        /*0054*/ 	.byte	0x04, 0x11
        /*0056*/ 	.short	(.L_15 - .L_14)
	.align		4
.L_14:
        /*0058*/ 	.word	index@(_Z14IndexVectorGPUImEvPKT_S0_PS0_S3_)
        /*005c*/ 	.word	0x000000c0


	//----- nvinfo : EIATTR_REGCOUNT
	.align		4
.L_15:
        /*0060*/ 	.byte	0x04, 0x2f
        /*0062*/ 	.short	(.L_17 - .L_16)
	.align		4
.L_16:
        /*0064*/ 	.word	index@(_Z14IndexVectorGPUIdEvPKT_S0_PS0_S3_)
        /*0068*/ 	.word	0x0000002a


	//----- nvinfo : EIATTR_FRAME_SIZE
	.align		4
.L_17:
        /*006c*/ 	.byte	0x04, 0x11
        /*006e*/ 	.short	(.L_19 - .L_18)
	.align		4
.L_18:
        /*0070*/ 	.word	index@(_Z14IndexVectorGPUIdEvPKT_S0_PS0_S3_)
        /*0074*/ 	.word	0x000000c0


	//----- nvinfo : EIATTR_MIN_STACK_SIZE
	.align		4
.L_19:
        /*0078*/ 	.byte	0x04, 0x12
        /*007a*/ 	.short	(.L_21 - .L_20)
	.align		4
.L_20:
        /*007c*/ 	.word	index@(_Z14IndexVectorGPUIdEvPKT_S0_PS0_S3_)
        /*0080*/ 	.word	0x000000c0


	//----- nvinfo : EIATTR_MIN_STACK_SIZE
	.align		4
.L_21:
        /*0084*/ 	.byte	0x04, 0x12
        /*0086*/ 	.short	(.L_23 - .L_22)
	.align		4
.L_22:
        /*0088*/ 	.word	index@(_Z14IndexVectorGPUImEvPKT_S0_PS0_S3_)
        /*008c*/ 	.word	0x000000c0


	//----- nvinfo : EIATTR_MIN_STACK_SIZE
	.align		4
.L_23:
        /*0090*/ 	.byte	0x04, 0x12
        /*0092*/ 	.short	(.L_25 - .L_24)
	.align		4
.L_24:
        /*0094*/ 	.word	index@(_Z14IndexVectorGPUIlEvPKT_S0_PS0_S3_)
        /*0098*/ 	.word	0x000000c0


	//----- nvinfo : EIATTR_MIN_STACK_SIZE
	.align		4
.L_25:
        /*009c*/ 	.byte	0x04, 0x12
        /*009e*/ 	.short	(.L_27 - .L_26)
	.align		4
.L_26:
        /*00a0*/ 	.word	index@(_Z14IndexVectorGPUIjEvPKT_S0_PS0_S3_)
        /*00a4*/ 	.word	0x00000060


	//----- nvinfo : EIATTR_MIN_STACK_SIZE
	.align		4
.L_27:
        /*00a8*/ 	.byte	0x04, 0x12
        /*00aa*/ 	.short	(.L_29 - .L_28)
	.align		4
.L_28:
        /*00ac*/ 	.word	index@(_Z14IndexVectorGPUIiEvPKT_S0_PS0_S3_)
        /*00b0*/ 	.word	0x00000060
.L_29:


//--------------------- .nv.compat                --------------------------
	.section	.nv.compat,"",@"SHT_CUDA_COMPAT_INFO"
	.align	4
        /*0000*/ 	.byte	0x02, 0x09, 0x00, 0x00, 0x02, 0x02, 0x01, 0x00, 0x02, 0x05, 0x05, 0x00, 0x03, 0x07, 0x01, 0x01
        /*0010*/ 	.byte	0x02, 0x03, 0x00, 0x00, 0x02, 0x06, 0x01, 0x00, 0x04, 0x0b, 0x08, 0x00, 0x01, 0x00, 0x00, 0x00
        /*0020*/ 	.byte	0x00, 0x00, 0x00, 0x00


//--------------------- .nv.info._Z14IndexVectorGPUIdEvPKT_S0_PS0_S3_ --------------------------
	.section	.nv.info._Z14IndexVectorGPUIdEvPKT_S0_PS0_S3_,"",@"SHT_CUDA_INFO"
	.sectionflags	@""
	.align	4


	//----- nvinfo : EIATTR_CUDA_API_VERSION
	.align		4
        /*0000*/ 	.byte	0x04, 0x37
        /*0002*/ 	.short	(.L_31 - .L_30)
.L_30:
        /*0004*/ 	.word	0x00000082


	//----- nvinfo : EIATTR_KPARAM_INFO
	.align		4
.L_31:
        /*0008*/ 	.byte	0x04, 0x17
        /*000a*/ 	.short	(.L_33 - .L_32)
.L_32:
        /*000c*/ 	.word	0x00000000
        /*0010*/ 	.short	0x0003
        /*0012*/ 	.short	0x0018
        /*0014*/ 	.byte	0x00, 0xf5, 0x21, 0x00


	//----- nvinfo : EIATTR_KPARAM_INFO
	.align		4
.L_33:
        /*0018*/ 	.byte	0x04, 0x17
        /*001a*/ 	.short	(.L_35 - .L_34)
.L_34:
        /*001c*/ 	.word	0x00000000
        /*0020*/ 	.short	0x0002
        /*0022*/ 	.short	0x0010
        /*0024*/ 	.byte	0x00, 0xf5, 0x21, 0x00


	//----- nvinfo : EIATTR_KPARAM_INFO
	.align		4
.L_35:
        /*0028*/ 	.byte	0x04, 0x17
        /*002a*/ 	.short	(.L_37 - .L_36)
.L_36:
        /*002c*/ 	.word	0x00000000
        /*0030*/ 	.short	0x0001
        /*0032*/ 	.short	0x0008
        /*0034*/ 	.byte	0x00, 0xf0, 0x21, 0x00


	//----- nvinfo : EIATTR_KPARAM_INFO
	.align		4
.L_37:
        /*0038*/ 	.byte	0x04, 0x17
        /*003a*/ 	.short	(.L_39 - .L_38)
.L_38:
        /*003c*/ 	.word	0x00000000
        /*0040*/ 	.short	0x0000
        /*0042*/ 	.short	0x0000
        /*0044*/ 	.byte	0x00, 0xf5, 0x21, 0x00


	//----- nvinfo : EIATTR_SPARSE_MMA_MASK
	.align		4
.L_39:
        /*0048*/ 	.byte	0x03, 0x50
        /*004a*/ 	.short	0x0000


	//----- nvinfo : EIATTR_MAXREG_COUNT
	.align		4
        /*004c*/ 	.byte	0x03, 0x1b
        /*004e*/ 	.short	0x00ff


	//----- nvinfo : EIATTR_MERCURY_ISA_VERSION
	.align		4
        /*0050*/ 	.byte	0x03, 0x5f
        /*0052*/ 	.short	0x0101


	//----- nvinfo : EIATTR_VRC_CTA_INIT_COUNT
	.align		4
        /*0054*/ 	.byte	0x02, 0x4a
	.zero		1
	.zero		1


	//----- nvinfo : EIATTR_EXIT_INSTR_OFFSETS
	.align		4
        /*0058*/ 	.byte	0x04, 0x1c
        /*005a*/ 	.short	(.L_41 - .L_40)


	//   ....[0]....
.L_40:
        /*005c*/ 	.word	0x00000090


	//   ....[1]....
        /*0060*/ 	.word	0x000012e0


	//----- nvinfo : EIATTR_CBANK_PARAM_SIZE
	.align		4
.L_41:
        /*0064*/ 	.byte	0x03, 0x19
        /*0066*/ 	.short	0x0020


	//----- nvinfo : EIATTR_PARAM_CBANK
	.align		4
        /*0068*/ 	.byte	0x04, 0x0a
        /*006a*/ 	.short	(.L_43 - .L_42)
	.align		4
.L_42:
        /*006c*/ 	.word	index@(.nv.constant0._Z14IndexVectorGPUIdEvPKT_S0_PS0_S3_)
        /*0070*/ 	.short	0x0380
        /*0072*/ 	.short	0x0020


	//----- nvinfo : EIATTR_SW_WAR
	.align		4
.L_43:
        /*0074*/ 	.byte	0x04, 0x36
        /*0076*/ 	.short	(.L_45 - .L_44)
.L_44:
        /*0078*/ 	.word	0x00000008
.L_45:


//--------------------- .nv.info._Z14IndexVectorGPUImEvPKT_S0_PS0_S3_ --------------------------
	.section	.nv.info._Z14IndexVectorGPUImEvPKT_S0_PS0_S3_,"",@"SHT_CUDA_INFO"
	.sectionflags	@""
	.align	4


	//----- nvinfo : EIATTR_CUDA_API_VERSION
	.align		4
        /*0000*/ 	.byte	0x04, 0x37
        /*0002*/ 	.short	(.L_47 - .L_46)
.L_46:
        /*0004*/ 	.word	0x00000082


	//----- nvinfo : EIATTR_KPARAM_INFO
	.align		4
.L_47:
        /*0008*/ 	.byte	0x04, 0x17
        /*000a*/ 	.short	(.L_49 - .L_48)
.L_48:
        /*000c*/ 	.word	0x00000000
        /*0010*/ 	.short	0x0003
        /*0012*/ 	.short	0x0018
        /*0014*/ 	.byte	0x00, 0xf5, 0x21, 0x00


	//----- nvinfo : EIATTR_KPARAM_INFO
	.align		4
.L_49:
        /*0018*/ 	.byte	0x04, 0x17
        /*001a*/ 	.short	(.L_51 - .L_50)
.L_50:
        /*001c*/ 	.word	0x00000000
        /*0020*/ 	.short	0x0002
        /*0022*/ 	.short	0x0010
        /*0024*/ 	.byte	0x00, 0xf5, 0x21, 0x00


	//----- nvinfo : EIATTR_KPARAM_INFO
	.align		4
.L_51:
        /*0028*/ 	.byte	0x04, 0x17
        /*002a*/ 	.short	(.L_53 - .L_52)
.L_52:
        /*002c*/ 	.word	0x00000000
        /*0030*/ 	.short	0x0001
        /*0032*/ 	.short	0x0008
        /*0034*/ 	.byte	0x00, 0xf0, 0x21, 0x00


	//----- nvinfo : EIATTR_KPARAM_INFO
	.align		4
.L_53:
        /*0038*/ 	.byte	0x04, 0x17
        /*003a*/ 	.short	(.L_55 - .L_54)
.L_54:
        /*003c*/ 	.word	0x00000000
        /*0040*/ 	.short	0x0000
        /*0042*/ 	.short	0x0000
        /*0044*/ 	.byte	0x00, 0xf5, 0x21, 0x00


	//----- nvinfo : EIATTR_SPARSE_MMA_MASK
	.align		4
.L_55:
        /*0048*/ 	.byte	0x03, 0x50
        /*004a*/ 	.short	0x0000


	//----- nvinfo : EIATTR_MAXREG_COUNT
	.align		4
        /*004c*/ 	.byte	0x03, 0x1b
        /*004e*/ 	.short	0x00ff


	//----- nvinfo : EIATTR_MERCURY_ISA_VERSION
	.align		4
        /*0050*/ 	.byte	0x03, 0x5f
        /*0052*/ 	.short	0x0101


	//----- nvinfo : EIATTR_VRC_CTA_INIT_COUNT
	.align		4
        /*0054*/ 	.byte	0x02, 0x4a
	.zero		1
	.zero		1


	//----- nvinfo : EIATTR_EXIT_INSTR_OFFSETS
	.align		4
        /*0058*/ 	.byte	0x04, 0x1c
        /*005a*/ 	.short	(.L_57 - .L_56)


	//   ....[0]....
.L_56:
        /*005c*/ 	.word	0x000000a0


	//   ....[1]....
        /*0060*/ 	.word	0x00001830


	//----- nvinfo : EIATTR_CBANK_PARAM_SIZE
	.align		4
.L_57:
        /*0064*/ 	.byte	0x03, 0x19
        /*0066*/ 	.short	0x0020


	//----- nvinfo : EIATTR_PARAM_CBANK
	.align		4
        /*0068*/ 	.byte	0x04, 0x0a
        /*006a*/ 	.short	(.L_59 - .L_58)
	.align		4
.L_58:
        /*006c*/ 	.word	index@(.nv.constant0._Z14IndexVectorGPUImEvPKT_S0_PS0_S3_)
        /*0070*/ 	.short	0x0380
        /*0072*/ 	.short	0x0020


	//----- nvinfo : EIATTR_SW_WAR
	.align		4
.L_59:
        /*0074*/ 	.byte	0x04, 0x36
        /*0076*/ 	.short	(.L_61 - .L_60)
.L_60:
        /*0078*/ 	.word	0x00000008
.L_61:


//--------------------- .nv.info._Z14IndexVectorGPUIlEvPKT_S0_PS0_S3_ --------------------------
	.section	.nv.info._Z14IndexVectorGPUIlEvPKT_S0_PS0_S3_,"",@"SHT_CUDA_INFO"
	.sectionflags	@""
	.align	4


	//----- nvinfo : EIATTR_CUDA_API_VERSION
	.align		4
        /*0000*/ 	.byte	0x04, 0x37
        /*0002*/ 	.short	(.L_63 - .L_62)
.L_62:
        /*0004*/ 	.word	0x00000082


	//----- nvinfo : EIATTR_KPARAM_INFO
	.align		4
.L_63:
        /*0008*/ 	.byte	0x04, 0x17
        /*000a*/ 	.short	(.L_65 - .L_64)
.L_64:
        /*000c*/ 	.word	0x00000000
        /*0010*/ 	.short	0x0003
        /*0012*/ 	.short	0x0018
        /*0014*/ 	.byte	0x00, 0xf5, 0x21, 0x00


	//----- nvinfo : EIATTR_KPARAM_INFO
	.align		4
.L_65:
        /*0018*/ 	.byte	0x04, 0x17
        /*001a*/ 	.short	(.L_67 - .L_66)
.L_66:
        /*001c*/ 	.word	0x00000000
        /*0020*/ 	.short	0x0002
        /*0022*/ 	.short	0x0010
        /*0024*/ 	.byte	0x00, 0xf5, 0x21, 0x00


	//----- nvinfo : EIATTR_KPARAM_INFO
	.align		4
.L_67:
        /*0028*/ 	.byte	0x04, 0x17
        /*002a*/ 	.short	(.L_69 - .L_68)
.L_68:
        /*002c*/ 	.word	0x00000000
        /*0030*/ 	.short	0x0001
        /*0032*/ 	.short	0x0008
        /*0034*/ 	.byte	0x00, 0xf0, 0x21, 0x00


	//----- nvinfo : EIATTR_KPARAM_INFO
	.align		4
.L_69:
        /*0038*/ 	.byte	0x04, 0x17
        /*003a*/ 	.short	(.L_71 - .L_70)
.L_70:
        /*003c*/ 	.word	0x00000000
        /*0040*/ 	.short	0x0000
        /*0042*/ 	.short	0x0000
        /*0044*/ 	.byte	0x00, 0xf5, 0x21, 0x00


	//----- nvinfo : EIATTR_SPARSE_MMA_MASK
	.align		4
.L_71:
        /*0048*/ 	.byte	0x03, 0x50
        /*004a*/ 	.short	0x0000


	//----- nvinfo : EIATTR_MAXREG_COUNT
	.align		4
        /*004c*/ 	.byte	0x03, 0x1b
        /*004e*/ 	.short	0x00ff


	//----- nvinfo : EIATTR_MERCURY_ISA_VERSION
	.align		4
        /*0050*/ 	.byte	0x03, 0x5f
        /*0052*/ 	.short	0x0101


	//----- nvinfo : EIATTR_VRC_CTA_INIT_COUNT
	.align		4
        /*0054*/ 	.byte	0x02, 0x4a
	.zero		1
	.zero		1


	//----- nvinfo : EIATTR_EXIT_INSTR_OFFSETS
	.align		4
        /*0058*/ 	.byte	0x04, 0x1c
        /*005a*/ 	.short	(.L_73 - .L_72)


	//   ....[0]....
.L_72:
        /*005c*/ 	.word	0x000000a0


	//   ....[1]....
        /*0060*/ 	.word	0x00001830


	//----- nvinfo : EIATTR_CBANK_PARAM_SIZE
	.align		4
.L_73:
        /*0064*/ 	.byte	0x03, 0x19
        /*0066*/ 	.short	0x0020


	//----- nvinfo : EIATTR_PARAM_CBANK
	.align		4
        /*0068*/ 	.byte	0x04, 0x0a
        /*006a*/ 	.short	(.L_75 - .L_74)
	.align		4
.L_74:
        /*006c*/ 	.word	index@(.nv.constant0._Z14IndexVectorGPUIlEvPKT_S0_PS0_S3_)
        /*0070*/ 	.short	0x0380
        /*0072*/ 	.short	0x0020


	//----- nvinfo : EIATTR_SW_WAR
	.align		4
.L_75:
        /*0074*/ 	.byte	0x04, 0x36
        /*0076*/ 	.short	(.L_77 - .L_76)
.L_76:
        /*0078*/ 	.word	0x00000008
.L_77:


//--------------------- .nv.info._Z14IndexVectorGPUIjEvPKT_S0_PS0_S3_ --------------------------
	.section	.nv.info._Z14IndexVectorGPUIjEvPKT_S0_PS0_S3_,"",@"SHT_CUDA_INFO"
	.sectionflags	@""
	.align	4


	//----- nvinfo : EIATTR_CUDA_API_VERSION
	.align		4
        /*0000*/ 	.byte	0x04, 0x37
        /*0002*/ 	.short	(.L_79 - .L_78)
.L_78:
        /*0004*/ 	.word	0x00000082


	//----- nvinfo : EIATTR_KPARAM_INFO
	.align		4
.L_79:
        /*0008*/ 	.byte	0x04, 0x17
        /*000a*/ 	.short	(.L_81 - .L_80)
.L_80:
        /*000c*/ 	.word	0x00000000
        /*0010*/ 	.short	0x0003
        /*0012*/ 	.short	0x0018
        /*0014*/ 	.byte	0x00, 0xf5, 0x21, 0x00


	//----- nvinfo : EIATTR_KPARAM_INFO
	.align		4
.L_81:
        /*0018*/ 	.byte	0x04, 0x17
        /*001a*/ 	.short	(.L_83 - .L_82)
.L_82:
        /*001c*/ 	.word	0x00000000
        /*0020*/ 	.short	0x0002
        /*0022*/ 	.short	0x0010
        /*0024*/ 	.byte	0x00, 0xf5, 0x21, 0x00


	//----- nvinfo : EIATTR_KPARAM_INFO
	.align		4
.L_83:
        /*0028*/ 	.byte	0x04, 0x17
        /*002a*/ 	.short	(.L_85 - .L_84)
.L_84:
        /*002c*/ 	.word	0x00000000
        /*0030*/ 	.short	0x0001
        /*0032*/ 	.short	0x0008
        /*0034*/ 	.byte	0x00, 0xf0, 0x11, 0x00


	//----- nvinfo : EIATTR_KPARAM_INFO
	.align		4
.L_85:
        /*0038*/ 	.byte	0x04, 0x17
        /*003a*/ 	.short	(.L_87 - .L_86)
.L_86:
        /*003c*/ 	.word	0x00000000
        /*0040*/ 	.short	0x0000
        /*0042*/ 	.short	0x0000
        /*0044*/ 	.byte	0x00, 0xf5, 0x21, 0x00


	//----- nvinfo : EIATTR_SPARSE_MMA_MASK
	.align		4
.L_87:
        /*0048*/ 	.byte	0x03, 0x50
        /*004a*/ 	.short	0x0000


	//----- nvinfo : EIATTR_MAXREG_COUNT
	.align		4
        /*004c*/ 	.byte	0x03, 0x1b
        /*004e*/ 	.short	0x00ff


	//----- nvinfo : EIATTR_MERCURY_ISA_VERSION
	.align		4
        /*0050*/ 	.byte	0x03, 0x5f
        /*0052*/ 	.short	0x0101


	//----- nvinfo : EIATTR_VRC_CTA_INIT_COUNT
	.align		4
        /*0054*/ 	.byte	0x02, 0x4a
	.zero		1
	.zero		1


	//----- nvinfo : EIATTR_EXIT_INSTR_OFFSETS
	.align		4
        /*0058*/ 	.byte	0x04, 0x1c
        /*005a*/ 	.short	(.L_89 - .L_88)


	//   ....[0]....
.L_88:
        /*005c*/ 	.word	0x00000080


	//   ....[1]....
        /*0060*/ 	.word	0x00001270


	//----- nvinfo : EIATTR_CBANK_PARAM_SIZE
	.align		4
.L_89:
        /*0064*/ 	.byte	0x03, 0x19
        /*0066*/ 	.short	0x0020


	//----- nvinfo : EIATTR_PARAM_CBANK
	.align		4
        /*0068*/ 	.byte	0x04, 0x0a
        /*006a*/ 	.short	(.L_91 - .L_90)
	.align		4
.L_90:
        /*006c*/ 	.word	index@(.nv.constant0._Z14IndexVectorGPUIjEvPKT_S0_PS0_S3_)
        /*0070*/ 	.short	0x0380
        /*0072*/ 	.short	0x0020


	//----- nvinfo : EIATTR_SW_WAR
	.align		4
.L_91:
        /*0074*/ 	.byte	0x04, 0x36
        /*0076*/ 	.short	(.L_93 - .L_92)
.L_92:
        /*0078*/ 	.word	0x00000008
.L_93:


//--------------------- .nv.info._Z14IndexVectorGPUIiEvPKT_S0_PS0_S3_ --------------------------
	.section	.nv.info._Z14IndexVectorGPUIiEvPKT_S0_PS0_S3_,"",@"SHT_CUDA_INFO"
	.sectionflags	@""
	.align	4


	//----- nvinfo : EIATTR_CUDA_API_VERSION
	.align		4
        /*0000*/ 	.byte	0x04, 0x37
        /*0002*/ 	.short	(.L_95 - .L_94)
.L_94:
        /*0004*/ 	.word	0x00000082


	//----- nvinfo : EIATTR_KPARAM_INFO
	.align		4
.L_95:
        /*0008*/ 	.byte	0x04, 0x17
        /*000a*/ 	.short	(.L_97 - .L_96)
.L_96:
        /*000c*/ 	.word	0x00000000
        /*0010*/ 	.short	0x0003
        /*0012*/ 	.short	0x0018
        /*0014*/ 	.byte	0x00, 0xf5, 0x21, 0x00


	//----- nvinfo : EIATTR_KPARAM_INFO
	.align		4
.L_97:
        /*0018*/ 	.byte	0x04, 0x17
        /*001a*/ 	.short	(.L_99 - .L_98)
.L_98:
        /*001c*/ 	.word	0x00000000
        /*0020*/ 	.short	0x0002
        /*0022*/ 	.short	0x0010
        /*0024*/ 	.byte	0x00, 0xf5, 0x21, 0x00


	//----- nvinfo : EIATTR_KPARAM_INFO
	.align		4
.L_99:
        /*0028*/ 	.byte	0x04, 0x17
        /*002a*/ 	.short	(.L_101 - .L_100)
.L_100:
        /*002c*/ 	.word	0x00000000
        /*0030*/ 	.short	0x0001
        /*0032*/ 	.short	0x0008
        /*0034*/ 	.byte	0x00, 0xf0, 0x11, 0x00


	//----- nvinfo : EIATTR_KPARAM_INFO
	.align		4
.L_101:
        /*0038*/ 	.byte	0x04, 0x17
        /*003a*/ 	.short	(.L_103 - .L_102)
.L_102:
        /*003c*/ 	.word	0x00000000
        /*0040*/ 	.short	0x0000
        /*0042*/ 	.short	0x0000
        /*0044*/ 	.byte	0x00, 0xf5, 0x21, 0x00


	//----- nvinfo : EIATTR_SPARSE_MMA_MASK
	.align		4
.L_103:
        /*0048*/ 	.byte	0x03, 0x50
        /*004a*/ 	.short	0x0000


	//----- nvinfo : EIATTR_MAXREG_COUNT
	.align		4
        /*004c*/ 	.byte	0x03, 0x1b
        /*004e*/ 	.short	0x00ff


	//----- nvinfo : EIATTR_MERCURY_ISA_VERSION
	.align		4
        /*0050*/ 	.byte	0x03, 0x5f
        /*0052*/ 	.short	0x0101


	//----- nvinfo : EIATTR_VRC_CTA_INIT_COUNT
	.align		4
        /*0054*/ 	.byte	0x02, 0x4a
	.zero		1
	.zero		1


	//----- nvinfo : EIATTR_EXIT_INSTR_OFFSETS
	.align		4
        /*0058*/ 	.byte	0x04, 0x1c
        /*005a*/ 	.short	(.L_105 - .L_104)


	//   ....[0]....
.L_104:
        /*005c*/ 	.word	0x00000080


	//   ....[1]....
        /*0060*/ 	.word	0x00001270


	//----- nvinfo : EIATTR_CBANK_PARAM_SIZE
	.align		4
.L_105:
        /*0064*/ 	.byte	0x03, 0x19
        /*0066*/ 	.short	0x0020


	//----- nvinfo : EIATTR_PARAM_CBANK
	.align		4
        /*0068*/ 	.byte	0x04, 0x0a
        /*006a*/ 	.short	(.L_107 - .L_106)
	.align		4
.L_106:
        /*006c*/ 	.word	index@(.nv.constant0._Z14IndexVectorGPUIiEvPKT_S0_PS0_S3_)
        /*0070*/ 	.short	0x0380
        /*0072*/ 	.short	0x0020


	//----- nvinfo : EIATTR_SW_WAR
	.align		4
.L_107:
        /*0074*/ 	.byte	0x04, 0x36
        /*0076*/ 	.short	(.L_109 - .L_108)
.L_108:
        /*0078*/ 	.word	0x00000008
.L_109:


//--------------------- .nv.callgraph             --------------------------
	.section	.nv.callgraph,"",@"SHT_CUDA_CALLGRAPH"
	.align	4
	.sectionentsize	8
	.align		4
        /*0000*/ 	.word	0x00000000
	.align		4
        /*0004*/ 	.word	0xffffffff
	.align		4
        /*0008*/ 	.word	0x00000000
	.align		4
        /*000c*/ 	.word	0xfffffffe
	.align		4
        /*0010*/ 	.word	0x00000000
	.align		4
        /*0014*/ 	.word	0xfffffffd
	.align		4
        /*0018*/ 	.word	0x00000000
	.align		4
        /*001c*/ 	.word	0xfffffffc


//--------------------- .text._Z14IndexVectorGPUIdEvPKT_S0_PS0_S3_ --------------------------
	.section	.text._Z14IndexVectorGPUIdEvPKT_S0_PS0_S3_,"ax",@progbits
	.align	128
        .global         _Z14IndexVectorGPUIdEvPKT_S0_PS0_S3_
        .type           _Z14IndexVectorGPUIdEvPKT_S0_PS0_S3_,@function
        .size           _Z14IndexVectorGPUIdEvPKT_S0_PS0_S3_,(.L_x_35 - _Z14IndexVectorGPUIdEvPKT_S0_PS0_S3_)
        .other          _Z14IndexVectorGPUIdEvPKT_S0_PS0_S3_,@"STO_CUDA_ENTRY STV_DEFAULT"
_Z14IndexVectorGPUIdEvPKT_S0_PS0_S3_:
.text._Z14IndexVectorGPUIdEvPKT_S0_PS0_S3_:
[----:B------:R-:W0:Y:S01]  /*0000*/  LDC R1, c[0x0][0x37c] ;  /* 0x0000df00ff017b82 */ /* 0x000e220000000800 */
[----:B------:R-:W1:Y:S01]  /*0010*/  S2R R0, SR_CTAID.X ;  /* 0x0000000000007919 */ /* 0x000e620000002500 */
[----:B------:R-:W1:Y:S01]  /*0020*/  LDCU UR4, c[0x0][0x360] ;  /* 0x00006c00ff0477ac */ /* 0x000e620008000800 */
[----:B0-----:R-:W-:Y:S01]  /*0030*/  IADD3 R1, PT, PT, R1, -0xc0, RZ ;  /* 0xffffff4001017810 */ /* 0x001fe20007ffe0ff */
[----:B------:R-:W1:Y:S02]  /*0040*/  S2R R3, SR_TID.X ;  /* 0x0000000000037919 */ /* 0x000e640000002100 */
[----:B-1----:R-:W-:Y:S01]  /*0050*/  IMAD R0, R0, UR4, R3 ;  /* 0x0000000400007c24 */ /* 0x002fe2000f8e0203 */
[----:B------:R-:W0:Y:S03]  /*0060*/  LDCU.64 UR4, c[0x0][0x388] ;  /* 0x00007100ff0477ac */ /* 0x000e260008000a00 */
[----:B------:R-:W0:Y:S02]  /*0070*/  I2F.F64 R2, R0 ;  /* 0x0000000000027312 */ /* 0x000e240000201c00 */
[----:B0-----:R-:W-:-:S14]  /*0080*/  DSETP.GEU.AND P0, PT, R2, UR4, PT ;  /* 0x0000000402007e2a */ /* 0x001fdc000bf0e000 */
[----:B------:R-:W-:Y:S05]  /*0090*/  @P0 EXIT ;  /* 0x000000000000094d */ /* 0x000fea0003800000 */
[----:B------:R-:W0:Y:S01]  /*00a0*/  LDC.64 R2, c[0x0][0x380] ;  /* 0x0000e000ff027b82 */ /* 0x000e220000000a00 */
[----:B------:R-:W1:Y:S01]  /*00b0*/  LDCU.64 UR4, c[0x0][0x358] ;  /* 0x00006b00ff0477ac */ /* 0x000e620008000a00 */
[----:B------:R-:W-:-:S05]  /*00c0*/  SHF.L.U32 R5, R0, 0x3, RZ ;  /* 0x0000000300057819 */ /* 0x000fca00000006ff */
[----:B0-----:R-:W-:-:S05]  /*00d0*/  IMAD.WIDE.U32 R2, R5, 0x8, R2 ;  /* 0x0000000805027825 */ /* 0x001fca00078e0002 */
[----:B-1----:R-:W2:Y:S04]  /*00e0*/  LDG.E.64 R36, desc[UR4][R2.64] ;  /* 0x0000000402247981 */ /* 0x002ea8000c1e1b00 */
[----:B------:R-:W3:Y:S04]  /*00f0*/  LDG.E.64 R34, desc[UR4][R2.64+0x8] ;  /* 0x0000080402227981 */ /* 0x000ee8000c1e1b00 */
[----:B------:R-:W4:Y:S04]  /*0100*/  LDG.E.64 R28, desc[UR4][R2.64+0x10] ;  /* 0x00001004021c7981 */ /* 0x000f28000c1e1b00 */
[----:B------:R-:W5:Y:S04]  /*0110*/  LDG.E.64 R26, desc[UR4][R2.64+0x18] ;  /* 0x00001804021a7981 */ /* 0x000f68000c1e1b00 */
[----:B------:R-:W5:Y:S04]  /*0120*/  LDG.E.64 R12, desc[UR4][R2.64+0x20] ;  /* 0x00002004020c7981 */ /* 0x000f68000c1e1b00 */
[----:B------:R-:W5:Y:S04]  /*0130*/  LDG.E.64 R10, desc[UR4][R2.64+0x28] ;  /* 0x00002804020a7981 */ /* 0x000f68000c1e1b00 */
[----:B------:R-:W5:Y:S04]  /*0140*/  LDG.E.64 R16, desc[UR4][R2.64+0x30] ;  /* 0x0000300402107981 */ /* 0x000f68000c1e1b00 */
[----:B------:R0:W5:Y:S02]  /*0150*/  LDG.E.64 R6, desc[UR4][R2.64+0x38] ;  /* 0x0000380402067981 */ /* 0x000164000c1e1b00 */
[----:B0-----:R-:W-:-:S02]  /*0160*/  MOV R2, RZ ;  /* 0x000000ff00027202 */ /* 0x001fc40000000f00 */
[----:B------:R-:W-:Y:S01]  /*0170*/  PRMT R3, RZ, 0x7610, R3 ;  /* 0x00007610ff037816 */ /* 0x000fe20000000003 */
[----:B--2---:R-:W-:Y:S02]  /*0180*/  DMUL R36, R36, 3 ;  /* 0x4008000024247828 */ /* 0x004fe40000000000 */
[----:B---3--:R-:W-:Y:S02]  /*0190*/  DMUL R34, R34, 3 ;  /* 0x4008000022227828 */ /* 0x008fe40000000000 */
[----:B----4-:R-:W-:-:S04]  /*01a0*/  DMUL R28, R28, 3 ;  /* 0x400800001c1c7828 */ /* 0x010fc80000000000 */
[C---:B------:R-:W-:Y:S02]  /*01b0*/  DADD R20, R36.reuse, -2 ;  /* 0xc000000024147429 */ /* 0x040fe40000000000 */
[----:B------:R-:W-:Y:S02]  /*01c0*/  DADD R22, R36, -1 ;  /* 0xbff0000024167429 */ /* 0x000fe40000000000 */
[----:B-----5:R-:W-:Y:S02]  /*01d0*/  DMUL R26, R26, 3 ;  /* 0x400800001a1a7828 */ /* 0x020fe40000000000 */
[----:B------:R-:W-:Y:S02]  /*01e0*/  DMUL R12, R12, 3 ;  /* 0x400800000c0c7828 */ /* 0x000fe40000000000 */
[----:B------:R-:W-:Y:S01]  /*01f0*/  DADD R32, R34, -1 ;  /* 0xbff0000022207429 */ /* 0x000fe20000000000 */
[----:B------:R0:W-:Y:S01]  /*0200*/  STL.128 [R1], R20 ;  /* 0x0000001401007387 */ /* 0x0001e20000100c00 */
[----:B------:R-:W-:-:S02]  /*0210*/  DMUL R10, R10, 3 ;  /* 0x400800000a0a7828 */ /* 0x000fc40000000000 */
[----:B------:R-:W-:Y:S02]  /*0220*/  DADD R38, R34, -2 ;  /* 0xc000000022267429 */ /* 0x000fe40000000000 */
[----:B------:R-:W-:Y:S01]  /*0230*/  DMUL R16, R16, 3 ;  /* 0x4008000010107828 */ /* 0x000fe20000000000 */
[----:B------:R1:W-:Y:S01]  /*0240*/  STL.128 [R1+0x20], R32 ;  /* 0x0000202001007387 */ /* 0x0003e20000100c00 */
[----:B------:R-:W-:Y:S02]  /*0250*/  DADD R30, R26, -2 ;  /* 0xc00000001a1e7429 */ /* 0x000fe40000000000 */
[----:B------:R-:W-:Y:S01]  /*0260*/  DMUL R6, R6, 3 ;  /* 0x4008000006067828 */ /* 0x000fe20000000000 */
[----:B------:R-:W-:Y:S01]  /*0270*/  STL.128 [R1+0x10], R36 ;  /* 0x0000102401007387 */ /* 0x000fe20000100c00 */
[----:B------:R-:W-:Y:S02]  /*0280*/  DADD R24, R26, -1 ;  /* 0xbff000001a187429 */ /* 0x000fe40000000000 */
[C---:B------:R-:W-:Y:S01]  /*0290*/  DADD R14, R10.reuse, -2 ;  /* 0xc00000000a0e7429 */ /* 0x040fe20000000000 */
[----:B------:R-:W-:Y:S01]  /*02a0*/  STL.128 [R1+0x40], R28 ;  /* 0x0000401c01007387 */ /* 0x000fe20000100c00 */
[----:B------:R-:W-:-:S02]  /*02b0*/  DADD R8, R10, -1 ;  /* 0xbff000000a087429 */ /* 0x000fc40000000000 */
[C---:B0-----:R-:W-:Y:S01]  /*02c0*/  DADD R20, R28.reuse, -2 ;  /* 0xc00000001c147429 */ /* 0x041fe20000000000 */
[----:B------:R-:W-:Y:S01]  /*02d0*/  STL.128 [R1+0x50], R24 ;  /* 0x0000501801007387 */ /* 0x000fe20000100c00 */
[----:B------:R-:W-:Y:S02]  /*02e0*/  DADD R22, R28, -1 ;  /* 0xbff000001c167429 */ /* 0x000fe40000000000 */
[----:B------:R-:W-:Y:S01]  /*02f0*/  DADD R18, R6, -2 ;  /* 0xc000000006127429 */ /* 0x000fe20000000000 */
[----:B------:R-:W-:Y:S01]  /*0300*/  STL.128 [R1+0x70], R12 ;  /* 0x0000700c01007387 */ /* 0x000fe20000100c00 */
[C---:B-1----:R-:W-:Y:S02]  /*0310*/  DADD R32, R12.reuse, -2 ;  /* 0xc00000000c207429 */ /* 0x042fe40000000000 */
[----:B------:R-:W-:Y:S01]  /*0320*/  DADD R34, R12, -1 ;  /* 0xbff000000c227429 */ /* 0x000fe20000000000 */
[----:B------:R0:W-:Y:S01]  /*0330*/  STL.128 [R1+0x30], R20 ;  /* 0x0000301401007387 */ /* 0x0001e20000100c00 */
[----:B------:R-:W-:-:S03]  /*0340*/  DADD R4, R6, -1 ;  /* 0xbff0000006047429 */ /* 0x000fc60000000000 */
[----:B------:R-:W-:Y:S04]  /*0350*/  STL.128 [R1+0x80], R8 ;  /* 0x0000800801007387 */ /* 0x000fe80000100c00 */
[----:B------:R-:W-:Y:S04]  /*0360*/  STL.128 [R1+0x60], R32 ;  /* 0x0000602001007387 */ /* 0x000fe80000100c00 */
[----:B------:R-:W-:Y:S01]  /*0370*/  STL.128 [R1+0xa0], R16 ;  /* 0x0000a01001007387 */ /* 0x000fe20000100c00 */
[----:B0-----:R-:W-:-:S03]  /*0380*/  DADD R20, R16, -2 ;  /* 0xc000000010147429 */ /* 0x001fc60000000000 */
[----:B------:R0:W-:Y:S01]  /*0390*/  STL.128 [R1+0xb0], R4 ;  /* 0x0000b00401007387 */ /* 0x0001e20000100c00 */
[----:B------:R-:W-:-:S07]  /*03a0*/  DADD R22, R16, -1 ;  /* 0xbff0000010167429 */ /* 0x000fce0000000000 */
[----:B------:R1:W-:Y:S01]  /*03b0*/  STL.128 [R1+0x90], R20 ;  /* 0x0000901401007387 */ /* 0x0003e20000100c00 */
[----:B0-----:R-:W-:Y:S02]  /*03c0*/  PRMT R4, RZ, 0x7610, R4 ;  /* 0x00007610ff047816 */ /* 0x001fe40000000004 */
[----:B------:R-:W-:-:S07]  /*03d0*/  MOV R5, RZ ;  /* 0x000000ff00057202 */ /* 0x000fce0000000f00 */
.L_x_5:
[----:B------:R-:W-:-:S06]  /*03e0*/  LEA R6, R5, R1, 0x3 ;  /* 0x0000000105067211 */ /* 0x000fcc00078e18ff */
[----:B------:R-:W5:Y:S01]  /*03f0*/  LDL.64 R6, [R6] ;  /* 0x0000000006067983 */ /* 0x000f620000100a00 */
[C---:B------:R-:W-:Y:S01]  /*0400*/  VIADD R8, R5.reuse, 0xffffffef ;  /* 0xffffffef05087836 */ /* 0x040fe20000000000 */
[----:B-1----:R-:W-:Y:S01]  /*0410*/  IADD3 R22, PT, PT, -R5, 0x18, RZ ;  /* 0x0000001805167810 */ /* 0x002fe20007ffe1ff */
[----:B------:R-:W-:Y:S01]  /*0420*/  IMAD R23, R0, 0x12c, R2 ;  /* 0x0000012c00177824 */ /* 0x000fe200078e0202 */
[----:B------:R-:W-:Y:S02]  /*0430*/  MOV R24, R5 ;  /* 0x0000000500187202 */ /* 0x000fe40000000f00 */
[----:B------:R-:W-:-:S13]  /*0440*/  ISETP.GE.U32.AND P0, PT, R8, 0x7, PT ;  /* 0x000000070800780c */ /* 0x000fda0003f06070 */
[----:B------:R-:W-:Y:S05]  /*0450*/  @!P0 BRA `(.L_x_0) ;  /* 0x0000000400b48947 */ /* 0x000fea0003800000 */
[----:B------:R-:W-:Y:S01]  /*0460*/  IMAD R25, R0, 0x12c, R5 ;  /* 0x0000012c00197824 */ /* 0x000fe200078e0205 */
[----:B------:R-:W-:Y:S01]  /*0470*/  LOP3.LUT R26, R22, 0xfffffff8, RZ, 0xc0, !PT ;  /* 0xfffffff8161a7812 */ /* 0x000fe200078ec0ff */
[----:B------:R-:W0:Y:S01]  /*0480*/  LDCU.128 UR8, c[0x0][0x390] ;  /* 0x00007200ff0877ac */ /* 0x000e220008000c00 */
[----:B------:R-:W-:Y:S02]  /*0490*/  IADD3 R24, PT, PT, R5, 0x3, RZ ;  /* 0x0000000305187810 */ /* 0x000fe40007ffe0ff */
[----:B------:R-:W-:Y:S02]  /*04a0*/  IADD3 R25, PT, PT, R25, R2, RZ ;  /* 0x0000000219197210 */ /* 0x000fe40007ffe0ff */
[----:B------:R-:W-:-:S07]  /*04b0*/  IADD3 R26, PT, PT, -R26, RZ, RZ ;  /* 0x000000ff1a1a7210 */ /* 0x000fce0007ffe1ff */
.L_x_1:
[----:B------:R-:W-:-:S05]  /*04c0*/  VIADD R8, R24, 0xfffffffd ;  /* 0xfffffffd18087836 */ /* 0x000fca0000000000 */
[----:B------:R-:W-:-:S05]  /*04d0*/  LEA R27, R8, R1, 0x3 ;  /* 0x00000001081b7211 */ /* 0x000fca00078e18ff */
[----:B------:R-:W2:Y:S04]  /*04e0*/  LDL.64 R8, [R27] ;  /* 0x000000001b087983 */ /* 0x000ea80000100a00 */
[----:B------:R-:W3:Y:S04]  /*04f0*/  LDL.64 R10, [R27+0x8] ;  /* 0x000008001b0a7983 */ /* 0x000ee80000100a00 */
[----:B------:R-:W4:Y:S04]  /*0500*/  LDL.64 R12, [R27+0x10] ;  /* 0x000010001b0c7983 */ /* 0x000f280000100a00 */
[----:B------:R-:W3:Y:S01]  /*0510*/  LDL.64 R14, [R27+0x18] ;  /* 0x000018001b0e7983 */ /* 0x000ee20000100a00 */
[----:B--2--5:R-:W-:-:S02]  /*0520*/  DSETP.GE.AND P0, PT, R8, R6, PT ;  /* 0x000000060800722a */ /* 0x024fc40003f06000 */
[----:B----4-:R-:W-:-:S12]  /*0530*/  DSETP.GE.AND P1, PT, R12, R6, PT ;  /* 0x000000060c00722a */ /* 0x010fd80003f26000 */
[----:B0-----:R-:W-:Y:S02]  /*0540*/  @P0 MOV R16, UR8 ;  /* 0x0000000800100c02 */ /* 0x001fe40008000f00 */
[----:B------:R-:W-:-:S03]  /*0550*/  @P0 MOV R17, UR9 ;  /* 0x0000000900110c02 */ /* 0x000fc60008000f00 */
[----:B------:R-:W-:Y:S01]  /*0560*/  @P0 IMAD.WIDE.U32 R18, R25, 0x8, R16 ;  /* 0x0000000819120825 */ /* 0x000fe200078e0010 */
[----:B------:R-:W-:-:S03]  /*0570*/  @!P0 MOV R17, UR9 ;  /* 0x0000000900118c02 */ /* 0x000fc60008000f00 */
[----:B------:R-:W-:Y:S01]  /*0580*/  @!P0 IMAD.U32 R16, RZ, RZ, UR8 ;  /* 0x00000008ff108e24 */ /* 0x000fe2000f8e00ff */
[----:B------:R0:W-:Y:S02]  /*0590*/  @P0 STG.E.64 desc[UR4][R18.64], R8 ;  /* 0x0000000812000986 */ /* 0x0001e4000c101b04 */
[----:B0-----:R-:W-:Y:S02]  /*05a0*/  @P0 MOV R18, UR10 ;  /* 0x0000000a00120c02 */ /* 0x001fe40008000f00 */
[----:B------:R-:W-:-:S03]  /*05b0*/  @P0 MOV R19, UR11 ;  /* 0x0000000b00130c02 */ /* 0x000fc60008000f00 */
[C---:B------:R-:W-:Y:S01]  /*05c0*/  @P0 IMAD.WIDE.U32 R20, R25.reuse, 0x8, R18 ;  /* 0x0000000819140825 */ /* 0x040fe200078e0012 */
[----:B------:R-:W-:Y:S02]  /*05d0*/  @!P0 MOV R18, UR10 ;  /* 0x0000000a00128c02 */ /* 0x000fe40008000f00 */
[----:B------:R-:W-:Y:S02]  /*05e0*/  @!P0 MOV R19, UR11 ;  /* 0x0000000b00138c02 */ /* 0x000fe40008000f00 */
[----:B------:R-:W-:Y:S01]  /*05f0*/  @P0 STG.E.64 desc[UR4][R20.64], R6 ;  /* 0x0000000614000986 */ /* 0x000fe2000c101b04 */
[----:B------:R-:W-:-:S05]  /*0600*/  @!P0 IMAD.WIDE.U32 R20, R25, 0x8, R16 ;  /* 0x0000000819148825 */ /* 0x000fca00078e0010 */
[----:B------:R0:W-:Y:S02]  /*0610*/  @!P0 STG.E.64 desc[UR4][R20.64], R6 ;  /* 0x0000000614008986 */ /* 0x0001e4000c101b04 */
[----:B0-----:R-:W-:-:S05]  /*0620*/  @!P0 IMAD.WIDE.U32 R20, R25, 0x8, R18 ;  /* 0x0000000819148825 */ /* 0x001fca00078e0012 */
[----:B------:R0:W-:Y:S01]  /*0630*/  @!P0 STG.E.64 desc[UR4][R20.64], R8 ;  /* 0x0000000814008986 */ /* 0x0001e2000c101b04 */
[----:B---3--:R-:W-:Y:S01]  /*0640*/  DSETP.GE.AND P0, PT, R10, R6, PT ;  /* 0x000000060a00722a */ /* 0x008fe20003f06000 */
[----:B0-----:R-:W-:-:S13]  /*0650*/  IADD3 R20, PT, PT, R25, 0x1, RZ ;  /* 0x0000000119147810 */ /* 0x001fda0007ffe0ff */
[----:B------:R-:W-:-:S05]  /*0660*/  @P0 IMAD.WIDE.U32 R8, R20, 0x8, R16 ;  /* 0x0000000814080825 */ /* 0x000fca00078e0010 */
[----:B------:R0:W-:Y:S02]  /*0670*/  @P0 STG.E.64 desc[UR4][R8.64], R10 ;  /* 0x0000000a08000986 */ /* 0x0001e4000c101b04 */
[----:B0-----:R-:W-:-:S05]  /*0680*/  @P0 IMAD.WIDE.U32 R8, R20, 0x8, R18 ;  /* 0x0000000814080825 */ /* 0x001fca00078e0012 */
[----:B------:R-:W-:Y:S01]  /*0690*/  @P0 STG.E.64 desc[UR4][R8.64], R6 ;  /* 0x0000000608000986 */ /* 0x000fe2000c101b04 */
[----:B------:R-:W-:-:S04]  /*06a0*/  @!P0 IMAD.WIDE.U32 R8, R20, 0x8, R16 ;  /* 0x0000000814088825 */ /* 0x000fc800078e0010 */
[----:B------:R-:W-:Y:S01]  /*06b0*/  @!P0 IMAD.WIDE.U32 R20, R20, 0x8, R18 ;  /* 0x0000000814148825 */ /* 0x000fe200078e0012 */
[----:B------:R-:W-:Y:S04]  /*06c0*/  @!P0 STG.E.64 desc[UR4][R8.64], R6 ;  /* 0x0000000608008986 */ /* 0x000fe8000c101b04 */
[----:B------:R0:W-:Y:S02]  /*06d0*/  @!P0 STG.E.64 desc[UR4][R20.64], R10 ;  /* 0x0000000a14008986 */ /* 0x0001e4000c101b04 */
[----:B0-----:R-:W-:Y:S02]  /*06e0*/  IADD3 R10, PT, PT, R25, 0x2, RZ ;  /* 0x00000002190a7810 */ /* 0x001fe40007ffe0ff */
[----:B------:R-:W2:Y:S03]  /*06f0*/  LDL.64 R20, [R27+0x38] ;  /* 0x000038001b147983 */ /* 0x000ea60000100a00 */
[----:B------:R-:W-:-:S05]  /*0700*/  @P1 IMAD.WIDE.U32 R8, R10, 0x8, R16 ;  /* 0x000000080a081825 */ /* 0x000fca00078e0010 */
[----:B------:R0:W-:Y:S02]  /*0710*/  @P1 STG.E.64 desc[UR4][R8.64], R12 ;  /* 0x0000000c08001986 */ /* 0x0001e4000c101b04 */
[----:B0-----:R-:W-:-:S05]  /*0720*/  @P1 IMAD.WIDE.U32 R8, R10, 0x8, R18 ;  /* 0x000000080a081825 */ /* 0x001fca00078e0012 */
[----:B------:R-:W-:Y:S01]  /*0730*/  @P1 STG.E.64 desc[UR4][R8.64], R6 ;  /* 0x0000000608001986 */ /* 0x000fe2000c101b04 */
[----:B------:R-:W-:Y:S01]  /*0740*/  DSETP.GE.AND P0, PT, R14, R6, PT ;  /* 0x000000060e00722a */ /* 0x000fe20003f06000 */
[----:B------:R-:W-:-:S05]  /*0750*/  @!P1 IMAD.WIDE.U32 R8, R10, 0x8, R16 ;  /* 0x000000080a089825 */ /* 0x000fca00078e0010 */
[----:B------:R0:W-:Y:S01]  /*0760*/  @!P1 STG.E.64 desc[UR4][R8.64], R6 ;  /* 0x0000000608009986 */ /* 0x0001e2000c101b04 */
[----:B------:R-:W-:-:S03]  /*0770*/  @!P1 IMAD.WIDE.U32 R10, R10, 0x8, R18 ;  /* 0x000000080a0a9825 */ /* 0x000fc600078e0012 */
[----:B0-----:R-:W3:Y:S04]  /*0780*/  LDL.64 R8, [R27+0x20] ;  /* 0x000020001b087983 */ /* 0x001ee80000100a00 */
[----:B------:R0:W-:Y:S02]  /*0790*/  @!P1 STG.E.64 desc[UR4][R10.64], R12 ;  /* 0x0000000c0a009986 */ /* 0x0001e4000c101b04 */
[----:B0-----:R-:W-:-:S04]  /*07a0*/  VIADD R12, R25, 0x3 ;  /* 0x00000003190c7836 */ /* 0x001fc80000000000 */
[----:B------:R-:W-:-:S05]  /*07b0*/  @P0 IMAD.WIDE.U32 R10, R12, 0x8, R16 ;  /* 0x000000080c0a0825 */ /* 0x000fca00078e0010 */
[----:B------:R0:W-:Y:S02]  /*07c0*/  @P0 STG.E.64 desc[UR4][R10.64], R14 ;  /* 0x0000000e0a000986 */ /* 0x0001e4000c101b04 */
[----:B0-----:R-:W-:-:S05]  /*07d0*/  @P0 IMAD.WIDE.U32 R10, R12, 0x8, R18 ;  /* 0x000000080c0a0825 */ /* 0x001fca00078e0012 */
[----:B------:R-:W-:Y:S01]  /*07e0*/  @P0 STG.E.64 desc[UR4][R10.64], R6 ;  /* 0x000000060a000986 */ /* 0x000fe2000c101b04 */
[----:B------:R-:W-:-:S05]  /*07f0*/  @!P0 IMAD.WIDE.U32 R10, R12, 0x8, R16 ;  /* 0x000000080c0a8825 */ /* 0x000fca00078e0010 */
[----:B------:R0:W-:Y:S04]  /*0800*/  @!P0 STG.E.64 desc[UR4][R10.64], R6 ;  /* 0x000000060a008986 */ /* 0x0001e8000c101b04 */
[----:B0-----:R-:W4:Y:S01]  /*0810*/  LDL.64 R10, [R27+0x28] ;  /* 0x000028001b0a7983 */ /* 0x001f220000100a00 */
[----:B------:R-:W-:-:S05]  /*0820*/  @!P0 IMAD.WIDE.U32 R12, R12, 0x8, R18 ;  /* 0x000000080c0c8825 */ /* 0x000fca00078e0012 */
[----:B------:R0:W-:Y:S04]  /*0830*/  @!P0 STG.E.64 desc[UR4][R12.64], R14 ;  /* 0x0000000e0c008986 */ /* 0x0001e8000c101b04 */
[----:B0-----:R0:W2:Y:S02]  /*0840*/  LDL.64 R12, [R27+0x30] ;  /* 0x000030001b0c7983 */ /* 0x0010a40000100a00 */
[----:B0-----:R-:W-:Y:S02]  /*0850*/  IADD3 R27, PT, PT, R25, 0x4, RZ ;  /* 0x00000004191b7810 */ /* 0x001fe40007ffe0ff */
[----:B------:R-:W-:Y:S01]  /*0860*/  IADD3 R26, PT, PT, R26, 0x8, RZ ;  /* 0x000000081a1a7810 */ /* 0x000fe20007ffe0ff */
[----:B------:R-:W-:Y:S01]  /*0870*/  VIADD R24, R24, 0x8 ;  /* 0x0000000818187836 */ /* 0x000fe20000000000 */
[----:B---3--:R-:W-:-:S14]  /*0880*/  DSETP.GE.AND P0, PT, R8, R6, PT ;  /* 0x000000060800722a */ /* 0x008fdc0003f06000 */
[----:B------:R-:W-:-:S05]  /*0890*/  @P0 IMAD.WIDE.U32 R14, R27, 0x8, R16 ;  /* 0x000000081b0e0825 */ /* 0x000fca00078e0010 */
[----:B------:R0:W-:Y:S02]  /*08a0*/  @P0 STG.E.64 desc[UR4][R14.64], R8 ;  /* 0x000000080e000986 */ /* 0x0001e4000c101b04 */
[----:B0-----:R-:W-:-:S05]  /*08b0*/  @P0 IMAD.WIDE.U32 R14, R27, 0x8, R18 ;  /* 0x000000081b0e0825 */ /* 0x001fca00078e0012 */
[----:B------:R-:W-:Y:S01]  /*08c0*/  @P0 STG.E.64 desc[UR4][R14.64], R6 ;  /* 0x000000060e000986 */ /* 0x000fe2000c101b04 */
[----:B------:R-:W-:-:S05]  /*08d0*/  @!P0 IMAD.WIDE.U32 R14, R27, 0x8, R16 ;  /* 0x000000081b0e8825 */ /* 0x000fca00078e0010 */
[----:B------:R0:W-:Y:S02]  /*08e0*/  @!P0 STG.E.64 desc[UR4][R14.64], R6 ;  /* 0x000000060e008986 */ /* 0x0001e4000c101b04 */
[----:B0-----:R-:W-:-:S05]  /*08f0*/  @!P0 IMAD.WIDE.U32 R14, R27, 0x8, R18 ;  /* 0x000000081b0e8825 */ /* 0x001fca00078e0012 */
[----:B------:R0:W-:Y:S01]  /*0900*/  @!P0 STG.E.64 desc[UR4][R14.64], R8 ;  /* 0x000000080e008986 */ /* 0x0001e2000c101b04 */
[----:B----4-:R-:W-:Y:S01]  /*0910*/  DSETP.GE.AND P0, PT, R10, R6, PT ;  /* 0x000000060a00722a */ /* 0x010fe20003f06000 */
[----:B0-----:R-:W-:-:S13]  /*0920*/  IADD3 R14, PT, PT, R25, 0x5, RZ ;  /* 0x00000005190e7810 */ /* 0x001fda0007ffe0ff */
[----:B------:R-:W-:-:S05]  /*0930*/  @P0 IMAD.WIDE.U32 R8, R14, 0x8, R16 ;  /* 0x000000080e080825 */ /* 0x000fca00078e0010 */
[----:B------:R0:W-:Y:S01]  /*0940*/  @P0 STG.E.64 desc[UR4][R8.64], R10 ;  /* 0x0000000a08000986 */ /* 0x0001e2000c101b04 */
[----:B--2---:R-:W-:Y:S01]  /*0950*/  DSETP.GE.AND P1, PT, R12, R6, PT ;  /* 0x000000060c00722a */ /* 0x004fe20003f26000 */
[----:B0-----:R-:W-:-:S05]  /*0960*/  @P0 IMAD.WIDE.U32 R8, R14, 0x8, R18 ;  /* 0x000000080e080825 */ /* 0x001fca00078e0012 */
[----:B------:R-:W-:Y:S01]  /*0970*/  @P0 STG.E.64 desc[UR4][R8.64], R6 ;  /* 0x0000000608000986 */ /* 0x000fe2000c101b04 */
[----:B------:R-:W-:-:S05]  /*0980*/  @!P0 IMAD.WIDE.U32 R8, R14, 0x8, R16 ;  /* 0x000000080e088825 */ /* 0x000fca00078e0010 */
[----:B------:R0:W-:Y:S02]  /*0990*/  @!P0 STG.E.64 desc[UR4][R8.64], R6 ;  /* 0x0000000608008986 */ /* 0x0001e4000c101b04 */
[----:B0-----:R-:W-:Y:S01]  /*09a0*/  @!P0 IMAD.WIDE.U32 R8, R14, 0x8, R18 ;  /* 0x000000080e088825 */ /* 0x001fe200078e0012 */
[----:B------:R-:W-:-:S04]  /*09b0*/  IADD3 R14, PT, PT, R25, 0x6, RZ ;  /* 0x00000006190e7810 */ /* 0x000fc80007ffe0ff */
[----:B------:R0:W-:Y:S01]  /*09c0*/  @!P0 STG.E.64 desc[UR4][R8.64], R10 ;  /* 0x0000000a08008986 */ /* 0x0001e2000c101b04 */
[----:B------:R-:W-:Y:S01]  /*09d0*/  DSETP.GE.AND P0, PT, R20, R6, PT ;  /* 0x000000061400722a */ /* 0x000fe20003f06000 */
[----:B0-----:R-:W-:-:S04]  /*09e0*/  @P1 IMAD.WIDE.U32 R8, R14, 0x8, R16 ;  /* 0x000000080e081825 */ /* 0x001fc800078e0010 */
[C---:B------:R-:W-:Y:S01]  /*09f0*/  @P1 IMAD.WIDE.U32 R10, R14.reuse, 0x8, R18 ;  /* 0x000000080e0a1825 */ /* 0x040fe200078e0012 */
[----:B------:R-:W-:Y:S04]  /*0a00*/  @P1 STG.E.64 desc[UR4][R8.64], R12 ;  /* 0x0000000c08001986 */ /* 0x000fe8000c101b04 */
[----:B------:R-:W-:Y:S01]  /*0a10*/  @P1 STG.E.64 desc[UR4][R10.64], R6 ;  /* 0x000000060a001986 */ /* 0x000fe2000c101b04 */
[----:B------:R-:W-:-:S05]  /*0a20*/  @!P1 IMAD.WIDE.U32 R8, R14, 0x8, R16 ;  /* 0x000000080e089825 */ /* 0x000fca00078e0010 */
[----:B------:R0:W-:Y:S02]  /*0a30*/  @!P1 STG.E.64 desc[UR4][R8.64], R6 ;  /* 0x0000000608009986 */ /* 0x0001e4000c101b04 */
[----:B0-----:R-:W-:Y:S01]  /*0a40*/  @!P1 IMAD.WIDE.U32 R8, R14, 0x8, R18 ;  /* 0x000000080e089825 */ /* 0x001fe200078e0012 */
[----:B------:R-:W-:-:S04]  /*0a50*/  IADD3 R14, PT, PT, R25, 0x7, RZ ;  /* 0x00000007190e7810 */ /* 0x000fc80007ffe0ff */
[----:B------:R0:W-:Y:S01]  /*0a60*/  @!P1 STG.E.64 desc[UR4][R8.64], R12 ;  /* 0x0000000c08009986 */ /* 0x0001e2000c101b04 */
[----:B------:R-:W-:-:S04]  /*0a70*/  @P0 IMAD.WIDE.U32 R10, R14, 0x8, R16 ;  /* 0x000000080e0a0825 */ /* 0x000fc800078e0010 */
[C---:B------:R-:W-:Y:S01]  /*0a80*/  @!P0 IMAD.WIDE.U32 R16, R14.reuse, 0x8, R16 ;  /* 0x000000080e108825 */ /* 0x040fe200078e0010 */
[----:B------:R1:W-:Y:S03]  /*0a90*/  @P0 STG.E.64 desc[UR4][R10.64], R20 ;  /* 0x000000140a000986 */ /* 0x0003e6000c101b04 */
[----:B0-----:R-:W-:-:S04]  /*0aa0*/  @P0 IMAD.WIDE.U32 R8, R14, 0x8, R18 ;  /* 0x000000080e080825 */ /* 0x001fc800078e0012 */
[----:B------:R-:W-:Y:S01]  /*0ab0*/  @!P0 IMAD.WIDE.U32 R14, R14, 0x8, R18 ;  /* 0x000000080e0e8825 */ /* 0x000fe200078e0012 */
[----:B------:R1:W-:Y:S04]  /*0ac0*/  @P0 STG.E.64 desc[UR4][R8.64], R6 ;  /* 0x0000000608000986 */ /* 0x0003e8000c101b04 */
[----:B------:R1:W-:Y:S04]  /*0ad0*/  @!P0 STG.E.64 desc[UR4][R16.64], R6 ;  /* 0x0000000610008986 */ /* 0x0003e8000c101b04 */
[----:B------:R1:W-:Y:S01]  /*0ae0*/  @!P0 STG.E.64 desc[UR4][R14.64], R20 ;  /* 0x000000140e008986 */ /* 0x0003e2000c101b04 */
[----:B------:R-:W-:-:S02]  /*0af0*/  ISETP.NE.AND P0, PT, R26, RZ, PT ;  /* 0x000000ff1a00720c */ /* 0x000fc40003f05270 */
[----:B------:R-:W-:-:S11]  /*0b00*/  IADD3 R25, PT, PT, R25, 0x8, RZ ;  /* 0x0000000819197810 */ /* 0x000fd60007ffe0ff */
[----:B-1----:R-:W-:Y:S05]  /*0b10*/  @P0 BRA `(.L_x_1) ;  /* 0xfffffff800680947 */ /* 0x002fea000383ffff */
[----:B------:R-:W-:-:S07]  /*0b20*/  IADD3 R24, PT, PT, R24, -0x3, RZ ;  /* 0xfffffffd18187810 */ /* 0x000fce0007ffe0ff */
.L_x_0:
[----:B------:R-:W-:-:S13]  /*0b30*/  LOP3.LUT P0, RZ, R22, 0x7, RZ, 0xc0, !PT ;  /* 0x0000000716ff7812 */ /* 0x000fda000780c0ff */
[----:B------:R-:W-:Y:S05]  /*0b40*/  @!P0 BRA `(.L_x_2) ;  /* 0x0000000400c88947 */ /* 0x000fea0003800000 */
[----:B------:R-:W-:-:S04]  /*0b50*/  IADD3 R8, PT, PT, RZ, -R4, RZ ;  /* 0x80000004ff087210 */ /* 0x000fc80007ffe0ff */
[----:B------:R-:W-:-:S04]  /*0b60*/  PRMT R8, R8, 0x7710, RZ ;  /* 0x0000771008087816 */ /* 0x000fc800000000ff */
[----:B------:R-:W-:-:S04]  /*0b70*/  LOP3.LUT R8, R8, 0x7, RZ, 0xc0, !PT ;  /* 0x0000000708087812 */ /* 0x000fc800078ec0ff */
[C---:B------:R-:W-:Y:S02]  /*0b80*/  IADD3 R9, PT, PT, R8.reuse, -0x1, RZ ;  /* 0xffffffff08097810 */ /* 0x040fe40007ffe0ff */
[----:B------:R-:W-:Y:S02]  /*0b90*/  LOP3.LUT P0, RZ, R8, 0x3, RZ, 0xc0, !PT ;  /* 0x0000000308ff7812 */ /* 0x000fe4000780c0ff */
[----:B------:R-:W-:-:S13]  /*0ba0*/  ISETP.GE.U32.AND P1, PT, R9, 0x3, PT ;  /* 0x000000030900780c */ /* 0x000fda0003f26070 */
[----:B------:R-:W-:Y:S05]  /*0bb0*/  @!P1 BRA `(.L_x_3) ;  /* 0x0000000000dc9947 */ /* 0x000fea0003800000 */
[----:B------:R-:W-:Y:S01]  /*0bc0*/  LEA R25, R24, R1, 0x3 ;  /* 0x0000000118197211 */ /* 0x000fe200078e18ff */
[----:B------:R-:W0:Y:S04]  /*0bd0*/  LDCU.128 UR8, c[0x0][0x390] ;  /* 0x00007200ff0877ac */ /* 0x000e280008000c00 */
[----:B------:R-:W2:Y:S04]  /*0be0*/  LDL.64 R20, [R25] ;  /* 0x0000000019147983 */ /* 0x000ea80000100a00 */
[----:B------:R-:W3:Y:S04]  /*0bf0*/  LDL.64 R8, [R25+0x8] ;  /* 0x0000080019087983 */ /* 0x000ee80000100a00 */
[----:B------:R-:W4:Y:S04]  /*0c00*/  LDL.64 R10, [R25+0x10] ;  /* 0x00001000190a7983 */ /* 0x000f280000100a00 */
[----:B------:R1:W4:Y:S01]  /*0c10*/  LDL.64 R12, [R25+0x18] ;  /* 0x00001800190c7983 */ /* 0x0003220000100a00 */
[----:B------:R-:W-:-:S02]  /*0c20*/  IMAD.IADD R22, R23, 0x1, R24 ;  /* 0x0000000117167824 */ /* 0x000fc400078e0218 */
[----:B------:R-:W-:-:S03]  /*0c30*/  VIADD R24, R24, 0x4 ;  /* 0x0000000418187836 */ /* 0x000fc60000000000 */
[----:B-1----:R-:W-:Y:S01]  /*0c40*/  IADD3 R25, PT, PT, R22, 0x1, RZ ;  /* 0x0000000116197810 */ /* 0x002fe20007ffe0ff */
[--C-:B--2--5:R-:W-:Y:S02]  /*0c50*/  DSETP.GE.AND P2, PT, R20, R6.reuse, PT ;  /* 0x000000061400722a */ /* 0x124fe40003f46000 */
[----:B---3--:R-:W-:-:S12]  /*0c60*/  DSETP.GE.AND P1, PT, R8, R6, PT ;  /* 0x000000060800722a */ /* 0x008fd80003f26000 */
[----:B0-----:R-:W-:Y:S02]  /*0c70*/  @P2 MOV R14, UR8 ;  /* 0x00000008000e2c02 */ /* 0x001fe40008000f00 */
[----:B------:R-:W-:Y:S02]  /*0c80*/  @P2 MOV R15, UR9 ;  /* 0x00000009000f2c02 */ /* 0x000fe40008000f00 */
[----:B------:R-:W-:Y:S02]  /*0c90*/  @P2 MOV R16, UR10 ;  /* 0x0000000a00102c02 */ /* 0x000fe40008000f00 */
[----:B------:R-:W-:Y:S01]  /*0ca0*/  @P2 MOV R17, UR11 ;  /* 0x0000000b00112c02 */ /* 0x000fe20008000f00 */
[----:B------:R-:W-:Y:S01]  /*0cb0*/  @P2 IMAD.WIDE.U32 R18, R22, 0x8, R14 ;  /* 0x0000000816122825 */ /* 0x000fe200078e000e */
[----:B------:R-:W-:-:S03]  /*0cc0*/  @!P2 MOV R14, UR8 ;  /* 0x00000008000eac02 */ /* 0x000fc60008000f00 */
[----:B------:R-:W-:Y:S01]  /*0cd0*/  @!P2 IMAD.U32 R15, RZ, RZ, UR9 ;  /* 0x00000009ff0fae24 */ /* 0x000fe2000f8e00ff */
[----:B------:R0:W-:Y:S02]  /*0ce0*/  @P2 STG.E.64 desc[UR4][R18.64], R20 ;  /* 0x0000001412002986 */ /* 0x0001e4000c101b04 */
[C---:B0-----:R-:W-:Y:S01]  /*0cf0*/  @P2 IMAD.WIDE.U32 R18, R22.reuse, 0x8, R16 ;  /* 0x0000000816122825 */ /* 0x041fe200078e0010 */
[----:B------:R-:W-:Y:S02]  /*0d00*/  @!P2 MOV R16, UR10 ;  /* 0x0000000a0010ac02 */ /* 0x000fe40008000f00 */
[----:B------:R-:W-:Y:S02]  /*0d10*/  @!P2 MOV R17, UR11 ;  /* 0x0000000b0011ac02 */ /* 0x000fe40008000f00 */
[----:B------:R-:W-:Y:S01]  /*0d20*/  @P2 STG.E.64 desc[UR4][R18.64], R6 ;  /* 0x0000000612002986 */ /* 0x000fe2000c101b04 */
[----:B------:R-:W-:-:S05]  /*0d30*/  @!P2 IMAD.WIDE.U32 R18, R22, 0x8, R14 ;  /* 0x000000081612a825 */ /* 0x000fca00078e000e */
[----:B------:R0:W-:Y:S02]  /*0d40*/  @!P2 STG.E.64 desc[UR4][R18.64], R6 ;  /* 0x000000061200a986 */ /* 0x0001e4000c101b04 */
[----:B0-----:R-:W-:-:S05]  /*0d50*/  @!P2 IMAD.WIDE.U32 R18, R22, 0x8, R16 ;  /* 0x000000081612a825 */ /* 0x001fca00078e0010 */
[----:B------:R0:W-:Y:S01]  /*0d60*/  @!P2 STG.E.64 desc[UR4][R18.64], R20 ;  /* 0x000000141200a986 */ /* 0x0001e2000c101b04 */
[----:B----4-:R-:W-:Y:S01]  /*0d70*/  DSETP.GE.AND P2, PT, R10, R6, PT ;  /* 0x000000060a00722a */ /* 0x010fe20003f46000 */
[----:B0-----:R-:W-:-:S04]  /*0d80*/  @P1 IMAD.WIDE.U32 R18, R25, 0x8, R14 ;  /* 0x0000000819121825 */ /* 0x001fc800078e000e */
[C---:B------:R-:W-:Y:S01]  /*0d90*/  @P1 IMAD.WIDE.U32 R20, R25.reuse, 0x8, R16 ;  /* 0x0000000819141825 */ /* 0x040fe200078e0010 */
[----:B------:R-:W-:Y:S04]  /*0da0*/  @P1 STG.E.64 desc[UR4][R18.64], R8 ;  /* 0x0000000812001986 */ /* 0x000fe8000c101b04 */
[----:B------:R0:W-:Y:S01]  /*0db0*/  @P1 STG.E.64 desc[UR4][R20.64], R6 ;  /* 0x0000000614001986 */ /* 0x0001e2000c101b04 */
[----:B------:R-:W-:Y:S01]  /*0dc0*/  @!P1 IMAD.WIDE.U32 R18, R25, 0x8, R14 ;  /* 0x0000000819129825 */ /* 0x000fe200078e000e */
[----:B0-----:R-:W-:-:S04]  /*0dd0*/  IADD3 R20, PT, PT, R22, 0x2, RZ ;  /* 0x0000000216147810 */ /* 0x001fc80007ffe0ff */
[----:B------:R0:W-:Y:S01]  /*0de0*/  @!P1 STG.E.64 desc[UR4][R18.64], R6 ;  /* 0x0000000612009986 */ /* 0x0001e2000c101b04 */
[----:B------:R-:W-:Y:S01]  /*0df0*/  IADD3 R22, PT, PT, R22, 0x3, RZ ;  /* 0x0000000316167810 */ /* 0x000fe20007ffe0ff */
[----:B0-----:R-:W-:-:S05]  /*0e00*/  @!P1 IMAD.WIDE.U32 R18, R25, 0x8, R16 ;  /* 0x0000000819129825 */ /* 0x001fca00078e0010 */
[----:B------:R0:W-:Y:S01]  /*0e10*/  @!P1 STG.E.64 desc[UR4][R18.64], R8 ;  /* 0x0000000812009986 */ /* 0x0001e2000c101b04 */
[----:B------:R-:W-:Y:S01]  /*0e20*/  DSETP.GE.AND P1, PT, R12, R6, PT ;  /* 0x000000060c00722a */ /* 0x000fe20003f26000 */
[----:B0-----:R-:W-:-:S04]  /*0e30*/  @P2 IMAD.WIDE.U32 R8, R20, 0x8, R14 ;  /* 0x0000000814082825 */ /* 0x001fc800078e000e */
[C---:B------:R-:W-:Y:S01]  /*0e40*/  @P2 IMAD.WIDE.U32 R18, R20.reuse, 0x8, R16 ;  /* 0x0000000814122825 */ /* 0x040fe200078e0010 */
[----:B------:R-:W-:Y:S04]  /*0e50*/  @P2 STG.E.64 desc[UR4][R8.64], R10 ;  /* 0x0000000a08002986 */ /* 0x000fe8000c101b04 */
[----:B------:R0:W-:Y:S01]  /*0e60*/  @P2 STG.E.64 desc[UR4][R18.64], R6 ;  /* 0x0000000612002986 */ /* 0x0001e2000c101b04 */
[----:B------:R-:W-:-:S04]  /*0e70*/  @!P2 IMAD.WIDE.U32 R8, R20, 0x8, R14 ;  /* 0x000000081408a825 */ /* 0x000fc800078e000e */
[--C-:B0-----:R-:W-:Y:S01]  /*0e80*/  @P1 IMAD.WIDE.U32 R18, R22, 0x8, R16.reuse ;  /* 0x0000000816121825 */ /* 0x101fe200078e0010 */
[----:B------:R0:W-:Y:S03]  /*0e90*/  @!P2 STG.E.64 desc[UR4][R8.64], R6 ;  /* 0x000000060800a986 */ /* 0x0001e6000c101b04 */
[----:B0-----:R-:W-:-:S04]  /*0ea0*/  @!P2 IMAD.WIDE.U32 R8, R20, 0x8, R16 ;  /* 0x000000081408a825 */ /* 0x001fc800078e0010 */
[C-C-:B------:R-:W-:Y:S01]  /*0eb0*/  @P1 IMAD.WIDE.U32 R20, R22.reuse, 0x8, R14.reuse ;  /* 0x0000000816141825 */ /* 0x140fe200078e000e */
[----:B------:R0:W-:Y:S03]  /*0ec0*/  @!P2 STG.E.64 desc[UR4][R8.64], R10 ;  /* 0x0000000a0800a986 */ /* 0x0001e6000c101b04 */
[C---:B------:R-:W-:Y:S01]  /*0ed0*/  @!P1 IMAD.WIDE.U32 R14, R22.reuse, 0x8, R14 ;  /* 0x00000008160e9825 */ /* 0x040fe200078e000e */
[----:B------:R0:W-:Y:S03]  /*0ee0*/  @P1 STG.E.64 desc[UR4][R20.64], R12 ;  /* 0x0000000c14001986 */ /* 0x0001e6000c101b04 */
[----:B------:R-:W-:Y:S01]  /*0ef0*/  @!P1 IMAD.WIDE.U32 R16, R22, 0x8, R16 ;  /* 0x0000000816109825 */ /* 0x000fe200078e0010 */
[----:B------:R0:W-:Y:S04]  /*0f00*/  @P1 STG.E.64 desc[UR4][R18.64], R6 ;  /* 0x0000000612001986 */ /* 0x0001e8000c101b04 */
[----:B------:R0:W-:Y:S04]  /*0f10*/  @!P1 STG.E.64 desc[UR4][R14.64], R6 ;  /* 0x000000060e009986 */ /* 0x0001e8000c101b04 */
[----:B------:R0:W-:Y:S02]  /*0f20*/  @!P1 STG.E.64 desc[UR4][R16.64], R12 ;  /* 0x0000000c10009986 */ /* 0x0001e4000c101b04 */
.L_x_3:
[----:B------:R-:W-:Y:S05]  /*0f30*/  @!P0 BRA `(.L_x_2) ;  /* 0x0000000000cc8947 */ /* 0x000fea0003800000 */
[C---:B0-----:R-:W-:Y:S02]  /*0f40*/  LOP3.LUT R8, R3.reuse, 0x3, RZ, 0xc0, !PT ;  /* 0x0000000303087812 */ /* 0x041fe400078ec0ff */
[----:B------:R-:W-:Y:S02]  /*0f50*/  LOP3.LUT R9, R3, 0x1, RZ, 0xc0, !PT ;  /* 0x0000000103097812 */ /* 0x000fe400078ec0ff */
[----:B------:R-:W-:Y:S02]  /*0f60*/  ISETP.NE.AND P1, PT, R8, 0x3, PT ;  /* 0x000000030800780c */ /* 0x000fe40003f25270 */
[----:B------:R-:W-:-:S11]  /*0f70*/  ISETP.NE.U32.AND P0, PT, R9, 0x1, PT ;  /* 0x000000010900780c */ /* 0x000fd60003f05070 */
[----:B------:R-:W-:Y:S05]  /*0f80*/  @!P1 BRA `(.L_x_4) ;  /* 0x0000000000849947 */ /* 0x000fea0003800000 */
[C---:B------:R-:W-:Y:S01]  /*0f90*/  LEA R10, R24.reuse, R1, 0x3 ;  /* 0x00000001180a7211 */ /* 0x040fe200078e18ff */
[----:B------:R-:W0:Y:S04]  /*0fa0*/  LDCU.128 UR8, c[0x0][0x390] ;  /* 0x00007200ff0877ac */ /* 0x000e280008000c00 */
[----:B------:R-:W2:Y:S04]  /*0fb0*/  LDL.64 R12, [R10] ;  /* 0x000000000a0c7983 */ /* 0x000ea80000100a00 */
[----:B------:R-:W3:Y:S01]  /*0fc0*/  LDL.64 R8, [R10+0x8] ;  /* 0x000008000a087983 */ /* 0x000ee20000100a00 */
[----:B------:R-:W-:Y:S01]  /*0fd0*/  IADD3 R19, PT, PT, R23, R24, RZ ;  /* 0x0000001817137210 */ /* 0x000fe20007ffe0ff */
[----:B------:R-:W-:-:S03]  /*0fe0*/  VIADD R24, R24, 0x2 ;  /* 0x0000000218187836 */ /* 0x000fc60000000000 */
[----:B------:R-:W-:Y:S01]  /*0ff0*/  IADD3 R22, PT, PT, R19, 0x1, RZ ;  /* 0x0000000113167810 */ /* 0x000fe20007ffe0ff */
[--C-:B--2--5:R-:W-:Y:S02]  /*1000*/  DSETP.GE.AND P1, PT, R12, R6.reuse, PT ;  /* 0x000000060c00722a */ /* 0x124fe40003f26000 */
[----:B---3--:R-:W-:-:S12]  /*1010*/  DSETP.GE.AND P2, PT, R8, R6, PT ;  /* 0x000000060800722a */ /* 0x008fd80003f46000 */
[----:B0-----:R-:W-:Y:S01]  /*1020*/  @P1 MOV R14, UR8 ;  /* 0x00000008000e1c02 */ /* 0x001fe20008000f00 */
[----:B------:R-:W-:Y:S01]  /*1030*/  @P1 IMAD.U32 R17, RZ, RZ, UR11 ;  /* 0x0000000bff111e24 */ /* 0x000fe2000f8e00ff */
[----:B------:R-:W-:Y:S02]  /*1040*/  @P1 MOV R15, UR9 ;  /* 0x00000009000f1c02 */ /* 0x000fe40008000f00 */
[----:B------:R-:W-:Y:S01]  /*1050*/  @P1 MOV R16, UR10 ;  /* 0x0000000a00101c02 */ /* 0x000fe20008000f00 */
[C---:B------:R-:W-:Y:S01]  /*1060*/  @P1 IMAD.WIDE.U32 R28, R19.reuse, 0x8, R14 ;  /* 0x00000008131c1825 */ /* 0x040fe200078e000e */
[----:B------:R-:W-:Y:S02]  /*1070*/  @!P1 MOV R14, UR8 ;  /* 0x00000008000e9c02 */ /* 0x000fe40008000f00 */
[----:B------:R-:W-:Y:S01]  /*1080*/  @!P1 MOV R15, UR9 ;  /* 0x00000009000f9c02 */ /* 0x000fe20008000f00 */
[C---:B------:R-:W-:Y:S01]  /*1090*/  @P1 IMAD.WIDE.U32 R26, R19.reuse, 0x8, R16 ;  /* 0x00000008131a1825 */ /* 0x040fe200078e0010 */
[----:B------:R-:W-:Y:S01]  /*10a0*/  @!P1 MOV R16, UR10 ;  /* 0x0000000a00109c02 */ /* 0x000fe20008000f00 */
[----:B------:R-:W-:Y:S01]  /*10b0*/  @P1 STG.E.64 desc[UR4][R28.64], R12 ;  /* 0x0000000c1c001986 */ /* 0x000fe2000c101b04 */
[----:B------:R-:W-:Y:S01]  /*10c0*/  @!P1 MOV R17, UR11 ;  /* 0x0000000b00119c02 */ /* 0x000fe20008000f00 */
[----:B------:R-:W-:-:S02]  /*10d0*/  @!P1 IMAD.WIDE.U32 R10, R19, 0x8, R14 ;  /* 0x00000008130a9825 */ /* 0x000fc400078e000e */
[----:B------:R-:W-:Y:S02]  /*10e0*/  @P1 STG.E.64 desc[UR4][R26.64], R6 ;  /* 0x000000061a001986 */ /* 0x000fe4000c101b04 */
[C-C-:B------:R-:W-:Y:S02]  /*10f0*/  @P2 IMAD.WIDE.U32 R20, R22.reuse, 0x8, R14.reuse ;  /* 0x0000000816142825 */ /* 0x140fe400078e000e */
[----:B------:R0:W-:Y:S02]  /*1100*/  @!P1 STG.E.64 desc[UR4][R10.64], R6 ;  /* 0x000000060a009986 */ /* 0x0001e4000c101b04 */
[----:B------:R-:W-:-:S04]  /*1110*/  @!P2 IMAD.WIDE.U32 R14, R22, 0x8, R14 ;  /* 0x00000008160ea825 */ /* 0x000fc800078e000e */
[----:B0-----:R-:W-:-:S04]  /*1120*/  @!P1 IMAD.WIDE.U32 R10, R19, 0x8, R16 ;  /* 0x00000008130a9825 */ /* 0x001fc800078e0010 */
[C-C-:B------:R-:W-:Y:S01]  /*1130*/  @P2 IMAD.WIDE.U32 R18, R22.reuse, 0x8, R16.reuse ;  /* 0x0000000816122825 */ /* 0x140fe200078e0010 */
[----:B------:R0:W-:Y:S03]  /*1140*/  @!P1 STG.E.64 desc[UR4][R10.64], R12 ;  /* 0x0000000c0a009986 */ /* 0x0001e6000c101b04 */
[----:B------:R-:W-:Y:S01]  /*1150*/  @!P2 IMAD.WIDE.U32 R16, R22, 0x8, R16 ;  /* 0x000000081610a825 */ /* 0x000fe200078e0010 */
[----:B------:R0:W-:Y:S04]  /*1160*/  @P2 STG.E.64 desc[UR4][R20.64], R8 ;  /* 0x0000000814002986 */ /* 0x0001e8000c101b04 */
[----:B------:R0:W-:Y:S04]  /*1170*/  @P2 STG.E.64 desc[UR4][R18.64], R6 ;  /* 0x0000000612002986 */ /* 0x0001e8000c101b04 */
[----:B------:R0:W-:Y:S04]  /*1180*/  @!P2 STG.E.64 desc[UR4][R14.64], R6 ;  /* 0x000000060e00a986 */ /* 0x0001e8000c101b04 */
[----:B------:R0:W-:Y:S02]  /*1190*/  @!P2 STG.E.64 desc[UR4][R16.64], R8 ;  /* 0x000000081000a986 */ /* 0x0001e4000c101b04 */
.L_x_4:
[----:B------:R-:W-:Y:S05]  /*11a0*/  @P0 BRA `(.L_x_2) ;  /* 0x0000000000300947 */ /* 0x000fea0003800000 */
[----:B0-----:R-:W-:Y:S01]  /*11b0*/  LEA R8, R24, R1, 0x3 ;  /* 0x0000000118087211 */ /* 0x001fe200078e18ff */
[----:B------:R-:W0:Y:S05]  /*11c0*/  LDC.64 R10, c[0x0][0x390] ;  /* 0x0000e400ff0a7b82 */ /* 0x000e2a0000000a00 */
[----:B------:R-:W2:Y:S01]  /*11d0*/  LDL.64 R8, [R8] ;  /* 0x0000000008087983 */ /* 0x000ea20000100a00 */
[----:B------:R-:W-:Y:S02]  /*11e0*/  IADD3 R23, PT, PT, R23, R24, RZ ;  /* 0x0000001817177210 */ /* 0x000fe40007ffe0ff */
[----:B------:R-:W1:Y:S03]  /*11f0*/  LDC.64 R12, c[0x0][0x398] ;  /* 0x0000e600ff0c7b82 */ /* 0x000e660000000a00 */
[----:B0-----:R-:W-:-:S04]  /*1200*/  IMAD.WIDE.U32 R10, R23, 0x8, R10 ;  /* 0x00000008170a7825 */ /* 0x001fc800078e000a */
[----:B-1----:R-:W-:Y:S01]  /*1210*/  IMAD.WIDE.U32 R12, R23, 0x8, R12 ;  /* 0x00000008170c7825 */ /* 0x002fe200078e000c */
[----:B--2--5:R-:W-:-:S14]  /*1220*/  DSETP.GE.AND P0, PT, R8, R6, PT ;  /* 0x000000060800722a */ /* 0x024fdc0003f06000 */
[----:B------:R1:W-:Y:S04]  /*1230*/  @P0 STG.E.64 desc[UR4][R10.64], R8 ;  /* 0x000000080a000986 */ /* 0x0003e8000c101b04 */
[----:B------:R1:W-:Y:S04]  /*1240*/  @P0 STG.E.64 desc[UR4][R12.64], R6 ;  /* 0x000000060c000986 */ /* 0x0003e8000c101b04 */
[----:B------:R1:W-:Y:S04]  /*1250*/  @!P0 STG.E.64 desc[UR4][R10.64], R6 ;  /* 0x000000060a008986 */ /* 0x0003e8000c101b04 */
[----:B------:R1:W-:Y:S02]  /*1260*/  @!P0 STG.E.64 desc[UR4][R12.64], R8 ;  /* 0x000000080c008986 */ /* 0x0003e4000c101b04 */
.L_x_2:
[----:B01---5:R-:W-:Y:S02]  /*1270*/  LOP3.LUT R7, RZ, R5, RZ, 0x33, !PT ;  /* 0x00000005ff077212 */ /* 0x023fe400078e33ff */
[----:B------:R-:W-:Y:S02]  /*1280*/  IADD3 R5, PT, PT, R5, 0x1, RZ ;  /* 0x0000000105057810 */ /* 0x000fe40007ffe0ff */
[----:B------:R-:W-:Y:S02]  /*1290*/  IADD3 R4, PT, PT, R4, 0x1, RZ ;  /* 0x0000000104047810 */ /* 0x000fe40007ffe0ff */
[----:B------:R-:W-:Y:S02]  /*12a0*/  ISETP.NE.AND P0, PT, R5, 0x18, PT ;  /* 0x000000180500780c */ /* 0x000fe40003f05270 */
[----:B------:R-:W-:Y:S02]  /*12b0*/  IADD3 R3, PT, PT, R3, 0x1, RZ ;  /* 0x0000000103037810 */ /* 0x000fe40007ffe0ff */
[----:B------:R-:W-:-:S09]  /*12c0*/  IADD3 R2, PT, PT, R2, 0x18, R7 ;  /* 0x0000001802027810 */ /* 0x000fd20007ffe007 */
[----:B------:R-:W-:Y:S05]  /*12d0*/  @P0 BRA `(.L_x_5) ;  /* 0xfffffff000400947 */ /* 0x000fea000383ffff */
[----:B------:R-:W-:Y:S05]  /*12e0*/  EXIT ;  /* 0x000000000000794d */ /* 0x000fea0003800000 */
.L_x_6:
[----:B------:R-:W-:-:S00]  /*12f0*/  BRA `(.L_x_6) ;  /* 0xfffffffc00fc7947 */ /* 0x000fc0000383ffff */
[----:B------:R-:W-:-:S00]  /*1300*/  NOP ;  /* 0x0000000000007918 */ /* 0x000fc00000000000 */
[----:B------:R-:W-:-:S00]  /*1310*/  NOP ;  /* 0x0000000000007918 */ /* 0x000fc00000000000 */
[----:B------:R-:W-:-:S00]  /*1320*/  NOP ;  /* 0x0000000000007918 */ /* 0x000fc00000000000 */
[----:B------:R-:W-:-:S00]  /*1330*/  NOP ;  /* 0x0000000000007918 */ /* 0x000fc00000000000 */
[----:B------:R-:W-:-:S00]  /*1340*/  NOP ;  /* 0x0000000000007918 */ /* 0x000fc00000000000 */
[----:B------:R-:W-:-:S00]  /*1350*/  NOP ;  /* 0x0000000000007918 */ /* 0x000fc00000000000 */
[----:B------:R-:W-:-:S00]  /*1360*/  NOP ;  /* 0x0000000000007918 */ /* 0x000fc00000000000 */
[----:B------:R-:W-:-:S00]  /*1370*/  NOP ;  /* 0x0000000000007918 */ /* 0x000fc00000000000 */
.L_x_35:


//--------------------- .text._Z14IndexVectorGPUImEvPKT_S0_PS0_S3_ --------------------------
	.section	.text._Z14IndexVectorGPUImEvPKT_S0_PS0_S3_,"ax",@progbits
	.align	128
        .global         _Z14IndexVectorGPUImEvPKT_S0_PS0_S3_
        .type           _Z14IndexVectorGPUImEvPKT_S0_PS0_S3_,@function
        .size           _Z14IndexVectorGPUImEvPKT_S0_PS0_S3_,(.L_x_36 - _Z14IndexVectorGPUImEvPKT_S0_PS0_S3_)
        .other          _Z14IndexVectorGPUImEvPKT_S0_PS0_S3_,@"STO_CUDA_ENTRY STV_DEFAULT"
_Z14IndexVectorGPUImEvPKT_S0_PS0_S3_:
.text._Z14IndexVectorGPUImEvPKT_S0_PS0_S3_:
[----:B------:R-:W0:Y:S01]  /*0000*/  LDC R1, c[0x0][0x37c] ;  /* 0x0000df00ff017b82 */ /* 0x000e220000000800 */
[----:B------:R-:W1:Y:S01]  /*0010*/  S2R R5, SR_CTAID.X ;  /* 0x0000000000057919 */ /* 0x000e620000002500 */
[----:B------:R-:W1:Y:S01]  /*0020*/  LDCU UR4, c[0x0][0x360] ;  /* 0x00006c00ff0477ac */ /* 0x000e620008000800 */
[----:B0-----:R-:W-:Y:S01]  /*0030*/  VIADD R1, R1, 0xffffff40 ;  /* 0xffffff4001017836 */ /* 0x001fe20000000000 */
[----:B------:R-:W1:Y:S01]  /*0040*/  S2R R0, SR_TID.X ;  /* 0x0000000000007919 */ /* 0x000e620000002100 */
[----:B------:R-:W0:Y:S01]  /*0050*/  LDCU.64 UR6, c[0x0][0x388] ;  /* 0x00007100ff0677ac */ /* 0x000e220008000a00 */
[----:B-1----:R-:W-:-:S05]  /*0060*/  IMAD R5, R5, UR4, R0 ;  /* 0x0000000405057c24 */ /* 0x002fca000f8e0200 */
[----:B0-----:R-:W-:Y:S02]  /*0070*/  ISETP.GE.U32.AND P0, PT, R5, UR6, PT ;  /* 0x0000000605007c0c */ /* 0x001fe4000bf06070 */
[----:B------:R-:W-:-:S04]  /*0080*/  SHF.R.S32.HI R0, RZ, 0x1f, R5 ;  /* 0x0000001fff007819 */ /* 0x000fc80000011405 */
[----:B------:R-:W-:-:S13]  /*0090*/  ISETP.GE.U32.AND.EX P0, PT, R0, UR7, PT, P0 ;  /* 0x0000000700007c0c */ /* 0x000fda000bf06100 */
[----:B------:R-:W-:Y:S05]  /*00a0*/  @P0 EXIT ;  /* 0x000000000000094d */ /* 0x000fea0003800000 */
[----:B------:R-:W0:Y:S01]  /*00b0*/  LDC.64 R8, c[0x0][0x380] ;  /* 0x0000e000ff087b82 */ /* 0x000e220000000a00 */
[----:B------:R-:W1:Y:S01]  /*00c0*/  LDCU.64 UR4, c[0x0][0x358] ;  /* 0x00006b00ff0477ac */ /* 0x000e620008000a00 */
[----:B------:R-:W-:-:S04]  /*00d0*/  IMAD.SHL.U32 R3, R5, 0x8, RZ ;  /* 0x0000000805037824 */ /* 0x000fc800078e00ff */
        /* <DEDUP_REMOVED lines=8> */
[----:B------:R0:W5:Y:S01]  /*0160*/  LDG.E.64 R6, desc[UR4][R8.64+0x38] ;  /* 0x0000380408067981 */ /* 0x000162000c1e1b00 */
[----:B--2---:R-:W-:-:S02]  /*0170*/  IMAD R27, R23, 0x3, RZ ;  /* 0x00000003171b7824 */ /* 0x004fc400078e02ff */
[----:B------:R-:W-:-:S04]  /*0180*/  IMAD.WIDE.U32 R22, R22, 0x3, RZ ;  /* 0x0000000316167825 */ /* 0x000fc800078e00ff */
[----:B---3--:R-:W-:Y:S01]  /*0190*/  IMAD R25, R21, 0x3, RZ ;  /* 0x0000000315197824 */ /* 0x008fe200078e02ff */
[----:B------:R-:W-:Y:S01]  /*01a0*/  IADD3 R27, PT, PT, R23, R27, RZ ;  /* 0x0000001b171b7210 */ /* 0x000fe20007ffe0ff */
[----:B------:R-:W-:Y:S01]  /*01b0*/  IMAD.WIDE.U32 R20, R20, 0x3, RZ ;  /* 0x0000000314147825 */ /* 0x000fe200078e00ff */
[C---:B------:R-:W-:Y:S02]  /*01c0*/  IADD3 R0, P0, PT, R22.reuse, -0x2, RZ ;  /* 0xfffffffe16007810 */ /* 0x040fe40007f1e0ff */
[----:B------:R-:W-:Y:S01]  /*01d0*/  IADD3 R10, P1, PT, R22, -0x1, RZ ;  /* 0xffffffff160a7810 */ /* 0x000fe20007f3e0ff */
[----:B------:R-:W-:Y:S01]  /*01e0*/  IMAD.IADD R23, R21, 0x1, R25 ;  /* 0x0000000115177824 */ /* 0x000fe200078e0219 */
[----:B------:R-:W-:Y:S01]  /*01f0*/  IADD3.X R29, PT, PT, R27, -0x1, RZ, P0, !PT ;  /* 0xffffffff1b1d7810 */ /* 0x000fe200007fe4ff */
[----:B0-----:R-:W-:Y:S01]  /*0200*/  IMAD.MOV.U32 R8, RZ, RZ, R0 ;  /* 0x000000ffff087224 */ /* 0x001fe200078e0000 */
[----:B------:R-:W-:Y:S01]  /*0210*/  IADD3 R25, P0, PT, R20, -0x2, RZ ;  /* 0xfffffffe14197810 */ /* 0x000fe20007f1e0ff */
[----:B----4-:R-:W-:Y:S01]  /*0220*/  IMAD R21, R19, 0x3, RZ ;  /* 0x0000000313157824 */ /* 0x010fe200078e02ff */
[----:B------:R-:W-:Y:S01]  /*0230*/  IADD3.X R11, PT, PT, R27, -0x1, RZ, P1, !PT ;  /* 0xffffffff1b0b7810 */ /* 0x000fe20000ffe4ff */
[----:B------:R-:W-:Y:S01]  /*0240*/  IMAD.WIDE.U32 R18, R18, 0x3, RZ ;  /* 0x0000000312127825 */ /* 0x000fe200078e00ff */
[----:B------:R-:W-:-:S02]  /*0250*/  MOV R9, R29 ;  /* 0x0000001d00097202 */ /* 0x000fc40000000f00 */
[----:B------:R-:W-:Y:S02]  /*0260*/  IADD3.X R0, PT, PT, R23, -0x1, RZ, P0, !PT ;  /* 0xffffffff17007810 */ /* 0x000fe400007fe4ff */
[----:B------:R-:W-:Y:S01]  /*0270*/  IADD3 R19, PT, PT, R19, R21, RZ ;  /* 0x0000001513137210 */ /* 0x000fe20007ffe0ff */
[----:B------:R0:W-:Y:S01]  /*0280*/  STL.128 [R1], R8 ;  /* 0x0000000801007387 */ /* 0x0001e20000100c00 */
[C---:B------:R-:W-:Y:S02]  /*0290*/  IADD3 R21, P1, PT, R18.reuse, -0x2, RZ ;  /* 0xfffffffe12157810 */ /* 0x040fe40007f3e0ff */
[----:B------:R-:W-:Y:S01]  /*02a0*/  IADD3 R4, P2, PT, R18, -0x1, RZ ;  /* 0xffffffff12047810 */ /* 0x000fe20007f5e0ff */
[----:B0-----:R-:W-:Y:S01]  /*02b0*/  IMAD.MOV.U32 R8, RZ, RZ, R22 ;  /* 0x000000ffff087224 */ /* 0x001fe200078e0016 */
[----:B------:R-:W-:Y:S01]  /*02c0*/  MOV R10, R25 ;  /* 0x00000019000a7202 */ /* 0x000fe20000000f00 */
[----:B------:R-:W-:Y:S01]  /*02d0*/  IMAD.MOV.U32 R9, RZ, RZ, R27 ;  /* 0x000000ffff097224 */ /* 0x000fe200078e001b */
[----:B------:R-:W-:Y:S01]  /*02e0*/  IADD3 R22, P0, PT, R20, -0x1, RZ ;  /* 0xffffffff14167810 */ /* 0x000fe20007f1e0ff */
[----:B------:R-:W-:-:S02]  /*02f0*/  IMAD.MOV.U32 R11, RZ, RZ, R0 ;  /* 0x000000ffff0b7224 */ /* 0x000fc400078e0000 */
[----:B-----5:R-:W-:Y:S02]  /*0300*/  IMAD R25, R3, 0x3, RZ ;  /* 0x0000000303197824 */ /* 0x020fe400078e02ff */
[----:B------:R-:W-:Y:S01]  /*0310*/  IMAD.WIDE.U32 R2, R2, 0x3, RZ ;  /* 0x0000000302027825 */ /* 0x000fe200078e00ff */
[----:B------:R0:W-:Y:S03]  /*0320*/  STL.128 [R1+0x10], R8 ;  /* 0x0000100801007387 */ /* 0x0001e60000100c00 */
[----:B------:R-:W-:Y:S01]  /*0330*/  IMAD.IADD R3, R3, 0x1, R25 ;  /* 0x0000000103037824 */ /* 0x000fe200078e0219 */
[----:B------:R-:W-:Y:S02]  /*0340*/  IADD3.X R25, PT, PT, R19, -0x1, RZ, P2, !PT ;  /* 0xffffffff13197810 */ /* 0x000fe400017fe4ff */
[----:B0-----:R-:W-:Y:S01]  /*0350*/  MOV R11, R23 ;  /* 0x00000017000b7202 */ /* 0x001fe20000000f00 */
[----:B------:R-:W-:Y:S01]  /*0360*/  IMAD.MOV.U32 R10, RZ, RZ, R20 ;  /* 0x000000ffff0a7224 */ /* 0x000fe200078e0014 */
[----:B------:R-:W-:-:S02]  /*0370*/  IADD3.X R23, PT, PT, R23, -0x1, RZ, P0, !PT ;  /* 0xffffffff17177810 */ /* 0x000fc400007fe4ff */
[----:B------:R-:W-:Y:S02]  /*0380*/  MOV R8, R22 ;  /* 0x0000001600087202 */ /* 0x000fe40000000f00 */
[----:B------:R-:W-:Y:S01]  /*0390*/  IADD3.X R20, PT, PT, R19, -0x1, RZ, P1, !PT ;  /* 0xffffffff13147810 */ /* 0x000fe20000ffe4ff */
[----:B------:R-:W-:Y:S01]  /*03a0*/  IMAD.MOV.U32 R9, RZ, RZ, R23 ;  /* 0x000000ffff097224 */ /* 0x000fe200078e0017 */
[----:B------:R-:W-:-:S04]  /*03b0*/  IADD3 R0, P0, PT, R2, -0x2, RZ ;  /* 0xfffffffe02007810 */ /* 0x000fc80007f1e0ff */
[----:B------:R0:W-:Y:S01]  /*03c0*/  STL.128 [R1+0x20], R8 ;  /* 0x0000200801007387 */ /* 0x0001e20000100c00 */
[----:B------:R-:W-:Y:S02]  /*03d0*/  IADD3.X R23, PT, PT, R3, -0x1, RZ, P0, !PT ;  /* 0xffffffff03177810 */ /* 0x000fe400007fe4ff */
[----:B0-----:R-:W-:Y:S01]  /*03e0*/  MOV R8, R21 ;  /* 0x0000001500087202 */ /* 0x001fe20000000f00 */
[----:B------:R-:W-:Y:S01]  /*03f0*/  IMAD.MOV.U32 R9, RZ, RZ, R20 ;  /* 0x000000ffff097224 */ /* 0x000fe200078e0014 */
[----:B------:R-:W-:Y:S01]  /*0400*/  MOV R10, R4 ;  /* 0x00000004000a7202 */ /* 0x000fe20000000f00 */
[----:B------:R-:W-:Y:S02]  /*0410*/  IMAD.MOV.U32 R11, RZ, RZ, R25 ;  /* 0x000000ffff0b7224 */ /* 0x000fe400078e0019 */
[----:B------:R-:W-:Y:S02]  /*0420*/  IMAD R21, R17, 0x3, RZ ;  /* 0x0000000311157824 */ /* 0x000fe400078e02ff */
[----:B------:R-:W-:Y:S01]  /*0430*/  IMAD.WIDE.U32 R16, R16, 0x3, RZ ;  /* 0x0000000310107825 */ /* 0x000fe200078e00ff */
[----:B------:R0:W-:Y:S04]  /*0440*/  STL.128 [R1+0x30], R8 ;  /* 0x0000300801007387 */ /* 0x0001e80000100c00 */
[----:B------:R-:W-:-:S02]  /*0450*/  IADD3 R17, PT, PT, R17, R21, RZ ;  /* 0x0000001511117210 */ /* 0x000fc40007ffe0ff */
[----:B------:R-:W-:-:S04]  /*0460*/  IADD3 R4, P1, PT, R16, -0x2, RZ ;  /* 0xfffffffe10047810 */ /* 0x000fc80007f3e0ff */
[----:B------:R-:W-:Y:S02]  /*0470*/  IADD3.X R21, PT, PT, R17, -0x1, RZ, P1, !PT ;  /* 0xffffffff11157810 */ /* 0x000fe40000ffe4ff */
[----:B0-----:R-:W-:Y:S01]  /*0480*/  MOV R8, R18 ;  /* 0x0000001200087202 */ /* 0x001fe20000000f00 */
[----:B------:R-:W-:Y:S01]  /*0490*/  IMAD.MOV.U32 R9, RZ, RZ, R19 ;  /* 0x000000ffff097224 */ /* 0x000fe200078e0013 */
[----:B------:R-:W-:Y:S01]  /*04a0*/  MOV R10, R0 ;  /* 0x00000000000a7202 */ /* 0x000fe20000000f00 */
[----:B------:R-:W-:Y:S01]  /*04b0*/  IMAD.MOV.U32 R11, RZ, RZ, R23 ;  /* 0x000000ffff0b7224 */ /* 0x000fe200078e0017 */
[----:B------:R-:W-:Y:S01]  /*04c0*/  IADD3 R19, P0, PT, R2, -0x1, RZ ;  /* 0xffffffff02137810 */ /* 0x000fe20007f1e0ff */
[----:B------:R-:W-:Y:S01]  /*04d0*/  IMAD R23, R15, 0x3, RZ ;  /* 0x000000030f177824 */ /* 0x000fe200078e02ff */
[----:B------:R-:W-:Y:S01]  /*04e0*/  IADD3 R0, P2, PT, R16, -0x1, RZ ;  /* 0xffffffff10007810 */ /* 0x000fe20007f5e0ff */
[----:B------:R-:W-:Y:S01]  /*04f0*/  IMAD.WIDE.U32 R14, R14, 0x3, RZ ;  /* 0x000000030e0e7825 */ /* 0x000fe200078e00ff */
[----:B------:R0:W-:Y:S03]  /*0500*/  STL.128 [R1+0x40], R8 ;  /* 0x0000400801007387 */ /* 0x0001e60000100c00 */
[----:B0-----:R-:W-:Y:S01]  /*0510*/  IMAD.MOV.U32 R10, RZ, RZ, R2 ;  /* 0x000000ffff0a7224 */ /* 0x001fe200078e0002 */
[----:B------:R-:W-:-:S02]  /*0520*/  IADD3.X R2, PT, PT, R3, -0x1, RZ, P0, !PT ;  /* 0xffffffff03027810 */ /* 0x000fc400007fe4ff */
[----:B------:R-:W-:Y:S01]  /*0530*/  MOV R11, R3 ;  /* 0x00000003000b7202 */ /* 0x000fe20000000f00 */
[----:B------:R-:W-:Y:S01]  /*0540*/  IMAD.IADD R3, R15, 0x1, R23 ;  /* 0x000000010f037824 */ /* 0x000fe200078e0217 */
[----:B------:R-:W-:Y:S01]  /*0550*/  MOV R8, R19 ;  /* 0x0000001300087202 */ /* 0x000fe20000000f00 */
[----:B------:R-:W-:Y:S01]  /*0560*/  IMAD.MOV.U32 R9, RZ, RZ, R2 ;  /* 0x000000ffff097224 */ /* 0x000fe200078e0002 */
[----:B------:R-:W-:Y:S02]  /*0570*/  IADD3.X R15, PT, PT, R17, -0x1, RZ, P2, !PT ;  /* 0xffffffff110f7810 */ /* 0x000fe400017fe4ff */
[----:B------:R-:W-:Y:S02]  /*0580*/  IADD3 R18, P0, PT, R14, -0x2, RZ ;  /* 0xfffffffe0e127810 */ /* 0x000fe40007f1e0ff */
[----:B------:R0:W-:Y:S02]  /*0590*/  STL.128 [R1+0x50], R8 ;  /* 0x0000500801007387 */ /* 0x0001e40000100c00 */
[----:B------:R-:W-:-:S05]  /*05a0*/  IADD3.X R19, PT, PT, R3, -0x1, RZ, P0, !PT ;  /* 0xffffffff03137810 */ /* 0x000fca00007fe4ff */
[----:B------:R1:W-:Y:S01]  /*05b0*/  STL.128 [R1+0x70], R16 ;  /* 0x0000701001007387 */ /* 0x0003e20000100c00 */
[----:B0-----:R-:W-:Y:S01]  /*05c0*/  IMAD.MOV.U32 R11, RZ, RZ, R15 ;  /* 0x000000ffff0b7224 */ /* 0x001fe200078e000f */
[----:B------:R-:W-:Y:S01]  /*05d0*/  MOV R8, R4 ;  /* 0x0000000400087202 */ /* 0x000fe20000000f00 */
[----:B------:R-:W-:Y:S01]  /*05e0*/  IMAD R15, R13, 0x3, RZ ;  /* 0x000000030d0f7824 */ /* 0x000fe200078e02ff */
[----:B------:R-:W-:Y:S01]  /*05f0*/  MOV R10, R0 ;  /* 0x00000000000a7202 */ /* 0x000fe20000000f00 */
[----:B------:R-:W-:Y:S01]  /*0600*/  IMAD.WIDE.U32 R12, R12, 0x3, RZ ;  /* 0x000000030c0c7825 */ /* 0x000fe200078e00ff */
[----:B------:R-:W-:-:S03]  /*0610*/  IADD3 R0, P0, PT, R14, -0x1, RZ ;  /* 0xffffffff0e007810 */ /* 0x000fc60007f1e0ff */
[----:B------:R-:W-:Y:S01]  /*0620*/  IMAD.MOV.U32 R9, RZ, RZ, R21 ;  /* 0x000000ffff097224 */ /* 0x000fe200078e0015 */
[----:B------:R-:W-:Y:S01]  /*0630*/  IADD3 R13, PT, PT, R13, R15, RZ ;  /* 0x0000000f0d0d7210 */ /* 0x000fe20007ffe0ff */
[----:B------:R-:W-:Y:S01]  /*0640*/  IMAD R21, R7, 0x3, RZ ;  /* 0x0000000307157824 */ /* 0x000fe200078e02ff */
[----:B------:R-:W-:Y:S01]  /*0650*/  IADD3 R4, P1, PT, R12, -0x2, RZ ;  /* 0xfffffffe0c047810 */ /* 0x000fe20007f3e0ff */
[----:B------:R-:W-:Y:S01]  /*0660*/  IMAD.WIDE.U32 R6, R6, 0x3, RZ ;  /* 0x0000000306067825 */ /* 0x000fe200078e00ff */
[----:B------:R-:W-:Y:S01]  /*0670*/  IADD3 R2, P2, PT, R12, -0x1, RZ ;  /* 0xffffffff0c027810 */ /* 0x000fe20007f5e0ff */
[----:B------:R0:W-:Y:S01]  /*0680*/  STL.128 [R1+0x60], R8 ;  /* 0x0000600801007387 */ /* 0x0001e20000100c00 */
[----:B-1----:R-:W-:Y:S01]  /*0690*/  IADD3.X R17, PT, PT, R13, -0x1, RZ, P1, !PT ;  /* 0xffffffff0d117810 */ /* 0x002fe20000ffe4ff */
[----:B------:R-:W-:Y:S02]  /*06a0*/  IMAD.IADD R7, R7, 0x1, R21 ;  /* 0x0000000107077824 */ /* 0x000fe400078e0215 */
[----:B0-----:R-:W-:Y:S01]  /*06b0*/  IMAD.MOV.U32 R10, RZ, RZ, R14 ;  /* 0x000000ffff0a7224 */ /* 0x001fe200078e000e */
[----:B------:R-:W-:-:S02]  /*06c0*/  MOV R11, R3 ;  /* 0x00000003000b7202 */ /* 0x000fc40000000f00 */
[----:B------:R-:W-:Y:S02]  /*06d0*/  IADD3.X R9, PT, PT, R3, -0x1, RZ, P0, !PT ;  /* 0xffffffff03097810 */ /* 0x000fe400007fe4ff */
[----:B------:R-:W-:Y:S02]  /*06e0*/  MOV R8, R0 ;  /* 0x0000000000087202 */ /* 0x000fe40000000f00 */
[----:B------:R-:W-:Y:S02]  /*06f0*/  IADD3.X R3, PT, PT, R13, -0x1, RZ, P2, !PT ;  /* 0xffffffff0d037810 */ /* 0x000fe400017fe4ff */
[C---:B------:R-:W-:Y:S01]  /*0700*/  IADD3 R0, P1, PT, R6.reuse, -0x1, RZ ;  /* 0xffffffff06007810 */ /* 0x040fe20007f3e0ff */
[----:B------:R0:W-:Y:S01]  /*0710*/  STL.128 [R1+0x80], R8 ;  /* 0x0000800801007387 */ /* 0x0001e20000100c00 */
[----:B------:R-:W-:-:S04]  /*0720*/  IADD3 R14, P0, PT, R6, -0x2, RZ ;  /* 0xfffffffe060e7810 */ /* 0x000fc80007f1e0ff */
[----:B------:R-:W-:-:S05]  /*0730*/  IADD3.X R15, PT, PT, R7, -0x1, RZ, P0, !PT ;  /* 0xffffffff070f7810 */ /* 0x000fca00007fe4ff */
[----:B------:R-:W-:Y:S01]  /*0740*/  STL.128 [R1+0xa0], R12 ;  /* 0x0000a00c01007387 */ /* 0x000fe20000100c00 */
[----:B0-----:R-:W-:Y:S01]  /*0750*/  IMAD.MOV.U32 R8, RZ, RZ, R4 ;  /* 0x000000ffff087224 */ /* 0x001fe200078e0004 */
[----:B------:R-:W-:Y:S01]  /*0760*/  MOV R9, R17 ;  /* 0x0000001100097202 */ /* 0x000fe20000000f00 */
[--C-:B------:R-:W-:Y:S01]  /*0770*/  IMAD.MOV.U32 R10, RZ, RZ, R2.reuse ;  /* 0x000000ffff0a7224 */ /* 0x100fe200078e0002 */
[----:B------:R-:W-:Y:S01]  /*0780*/  MOV R11, R3 ;  /* 0x00000003000b7202 */ /* 0x000fe20000000f00 */
[----:B------:R-:W-:Y:S01]  /*0790*/  HFMA2 R4, -RZ, RZ, 0, 0 ;  /* 0x00000000ff047431 */ /* 0x000fe200000001ff */
[----:B------:R-:W-:Y:S02]  /*07a0*/  IADD3.X R3, PT, PT, R7, -0x1, RZ, P1, !PT ;  /* 0xffffffff07037810 */ /* 0x000fe40000ffe4ff */
[----:B------:R-:W-:Y:S01]  /*07b0*/  PRMT R2, RZ, 0x7610, R2 ;  /* 0x00007610ff027816 */ /* 0x000fe20000000002 */
[----:B------:R0:W-:Y:S02]  /*07c0*/  STL.128 [R1+0x90], R8 ;  /* 0x0000900801007387 */ /* 0x0001e40000100c00 */
[----:B0-----:R-:W-:Y:S01]  /*07d0*/  IMAD.MOV.U32 R10, RZ, RZ, R6 ;  /* 0x000000ffff0a7224 */ /* 0x001fe200078e0006 */
[----:B------:R-:W-:Y:S01]  /*07e0*/  MOV R11, R7 ;  /* 0x00000007000b7202 */ /* 0x000fe20000000f00 */
[----:B------:R-:W-:Y:S01]  /*07f0*/  IMAD.MOV.U32 R8, RZ, RZ, R0 ;  /* 0x000000ffff087224 */ /* 0x000fe200078e0000 */
[----:B------:R-:W-:Y:S01]  /*0800*/  MOV R9, R3 ;  /* 0x0000000300097202 */ /* 0x000fe20000000f00 */
[----:B------:R-:W-:Y:S01]  /*0810*/  IMAD.MOV.U32 R0, RZ, RZ, RZ ;  /* 0x000000ffff007224 */ /* 0x000fe200078e00ff */
[----:B------:R-:W-:-:S03]  /*0820*/  PRMT R3, RZ, 0x7610, R3 ;  /* 0x00007610ff037816 */ /* 0x000fc60000000003 */
[----:B------:R0:W-:Y:S04]  /*0830*/  STL.128 [R1+0xb0], R8 ;  /* 0x0000b00801007387 */ /* 0x0001e80000100c00 */
.L_x_12:
[----:B------:R-:W-:-:S06]  /*0840*/  IMAD R6, R4, 0x8, R1 ;  /* 0x0000000804067824 */ /* 0x000fcc00078e0201 */
[----:B------:R-:W5:Y:S01]  /*0850*/  LDL.64 R6, [R6] ;  /* 0x0000000006067983 */ /* 0x000f620000100a00 */
[C---:B0-----:R-:W-:Y:S01]  /*0860*/  IADD3 R8, PT, PT, R4.reuse, -0x11, RZ ;  /* 0xffffffef04087810 */ /* 0x041fe20007ffe0ff */
[----:B------:R-:W-:Y:S01]  /*0870*/  IMAD R25, R5, 0x12c, R0 ;  /* 0x0000012c05197824 */ /* 0x000fe200078e0200 */
[----:B------:R-:W-:Y:S01]  /*0880*/  IADD3 R24, PT, PT, -R4, 0x18, RZ ;  /* 0x0000001804187810 */ /* 0x000fe20007ffe1ff */
[----:B------:R-:W-:Y:S01]  /*0890*/  IMAD.MOV.U32 R26, RZ, RZ, R4 ;  /* 0x000000ffff1a7224 */ /* 0x000fe200078e0004 */
[----:B------:R-:W-:-:S13]  /*08a0*/  ISETP.GE.U32.AND P0, PT, R8, 0x7, PT ;  /* 0x000000070800780c */ /* 0x000fda0003f06070 */
[----:B------:R-:W-:Y:S05]  /*08b0*/  @!P0 BRA `(.L_x_7) ;  /* 0x0000000400d48947 */ /* 0x000fea0003800000 */
[----:B------:R-:W-:Y:S01]  /*08c0*/  IMAD R27, R5, 0x12c, R4 ;  /* 0x0000012c051b7824 */ /* 0x000fe200078e0204 */
[----:B------:R-:W-:Y:S01]  /*08d0*/  LOP3.LUT R28, R24, 0xfffffff8, RZ, 0xc0, !PT ;  /* 0xfffffff8181c7812 */ /* 0x000fe200078ec0ff */
[----:B------:R-:W0:Y:S01]  /*08e0*/  LDCU.128 UR8, c[0x0][0x390] ;  /* 0x00007200ff0877ac */ /* 0x000e220008000c00 */
[----:B------:R-:W-:Y:S01]  /*08f0*/  IADD3 R26, PT, PT, R4, 0x3, RZ ;  /* 0x00000003041a7810 */ /* 0x000fe20007ffe0ff */
[----:B------:R-:W-:Y:S01]  /*0900*/  IMAD.IADD R27, R27, 0x1, R0 ;  /* 0x000000011b1b7824 */ /* 0x000fe200078e0200 */
[----:B------:R-:W-:-:S07]  /*0910*/  IADD3 R28, PT, PT, -R28, RZ, RZ ;  /* 0x000000ff1c1c7210 */ /* 0x000fce0007ffe1ff */
.L_x_8:
[----:B------:R-:W-:-:S05]  /*0920*/  VIADD R8, R26, 0xfffffffd ;  /* 0xfffffffd1a087836 */ /* 0x000fca0000000000 */
[----:B------:R-:W-:-:S05]  /*0930*/  LEA R29, R8, R1, 0x3 ;  /* 0x00000001081d7211 */ /* 0x000fca00078e18ff */
[----:B------:R-:W2:Y:S04]  /*0940*/  LDL.64 R8, [R29] ;  /* 0x000000001d087983 */ /* 0x000ea80000100a00 */
[----:B------:R-:W3:Y:S04]  /*0950*/  LDL.64 R10, [R29+0x8] ;  /* 0x000008001d0a7983 */ /* 0x000ee80000100a00 */
[----:B------:R-:W4:Y:S04]  /*0960*/  LDL.64 R12, [R29+0x10] ;  /* 0x000010001d0c7983 */ /* 0x000f280000100a00 */
[----:B------:R-:W3:Y:S01]  /*0970*/  LDL.64 R14, [R29+0x18] ;  /* 0x000018001d0e7983 */ /* 0x000ee20000100a00 */
[----:B--2--5:R-:W-:-:S04]  /*0980*/  ISETP.GE.U32.AND P0, PT, R8, R6, PT ;  /* 0x000000060800720c */ /* 0x024fc80003f06070 */
[----:B------:R-:W-:Y:S02]  /*0990*/  ISETP.GE.U32.AND.EX P0, PT, R9, R7, PT, P0 ;  /* 0x000000070900720c */ /* 0x000fe40003f06100 */
[----:B----4-:R-:W-:-:S04]  /*09a0*/  ISETP.GE.U32.AND P1, PT, R12, R6, PT ;  /* 0x000000060c00720c */ /* 0x010fc80003f26070 */
[----:B------:R-:W-:-:S07]  /*09b0*/  ISETP.GE.U32.AND.EX P1, PT, R13, R7, PT, P1 ;  /* 0x000000070d00720c */ /* 0x000fce0003f26110 */
[----:B0-----:R-:W-:Y:S01]  /*09c0*/  @P0 MOV R17, UR9 ;  /* 0x0000000900110c02 */ /* 0x001fe20008000f00 */
[----:B------:R-:W-:Y:S01]  /*09d0*/  @P0 IMAD.U32 R16, RZ, RZ, UR8 ;  /* 0x00000008ff100e24 */ /* 0x000fe2000f8e00ff */
[----:B------:R-:W-:Y:S01]  /*09e0*/  @P0 MOV R19, UR11 ;  /* 0x0000000b00130c02 */ /* 0x000fe20008000f00 */
[----:B------:R-:W-:Y:S02]  /*09f0*/  @P0 IMAD.U32 R18, RZ, RZ, UR10 ;  /* 0x0000000aff120e24 */ /* 0x000fe4000f8e00ff */
[----:B------:R-:W-:Y:S01]  /*0a00*/  @P0 IMAD.WIDE.U32 R22, R27, 0x8, R16 ;  /* 0x000000081b160825 */ /* 0x000fe200078e0010 */
[----:B------:R-:W-:-:S03]  /*0a10*/  @!P0 MOV R17, UR9 ;  /* 0x0000000900118c02 */ /* 0x000fc60008000f00 */
[C---:B------:R-:W-:Y:S01]  /*0a20*/  @P0 IMAD.WIDE.U32 R20, R27.reuse, 0x8, R18 ;  /* 0x000000081b140825 */ /* 0x040fe200078e0012 */
[----:B------:R-:W-:Y:S01]  /*0a30*/  @!P0 MOV R19, UR11 ;  /* 0x0000000b00138c02 */ /* 0x000fe20008000f00 */
[----:B------:R-:W-:Y:S02]  /*0a40*/  @P0 STG.E.64 desc[UR4][R22.64], R8 ;  /* 0x0000000816000986 */ /* 0x000fe4000c101b04 */
[----:B------:R-:W-:Y:S02]  /*0a50*/  @!P0 IMAD.U32 R16, RZ, RZ, UR8 ;  /* 0x00000008ff108e24 */ /* 0x000fe4000f8e00ff */
[----:B------:R-:W-:Y:S01]  /*0a60*/  @!P0 IMAD.U32 R18, RZ, RZ, UR10 ;  /* 0x0000000aff128e24 */ /* 0x000fe2000f8e00ff */
[----:B------:R-:W-:Y:S03]  /*0a70*/  @P0 STG.E.64 desc[UR4][R20.64], R6 ;  /* 0x0000000614000986 */ /* 0x000fe6000c101b04 */
[----:B------:R-:W-:-:S04]  /*0a80*/  @!P0 IMAD.WIDE.U32 R22, R27, 0x8, R18 ;  /* 0x000000081b168825 */ /* 0x000fc800078e0012 */
[----:B------:R-:W-:-:S05]  /*0a90*/  @!P0 IMAD.WIDE.U32 R20, R27, 0x8, R16 ;  /* 0x000000081b148825 */ /* 0x000fca00078e0010 */
[----:B------:R-:W-:Y:S04]  /*0aa0*/  @!P0 STG.E.64 desc[UR4][R20.64], R6 ;  /* 0x0000000614008986 */ /* 0x000fe8000c101b04 */
[----:B------:R0:W-:Y:S01]  /*0ab0*/  @!P0 STG.E.64 desc[UR4][R22.64], R8 ;  /* 0x0000000816008986 */ /* 0x0001e2000c101b04 */
[----:B---3--:R-:W-:-:S04]  /*0ac0*/  ISETP.GE.U32.AND P0, PT, R10, R6, PT ;  /* 0x000000060a00720c */ /* 0x008fc80003f06070 */
[----:B------:R-:W-:Y:S01]  /*0ad0*/  ISETP.GE.U32.AND.EX P0, PT, R11, R7, PT, P0 ;  /* 0x000000070b00720c */ /* 0x000fe20003f06100 */
[----:B0-----:R-:W-:-:S12]  /*0ae0*/  VIADD R23, R27, 0x1 ;  /* 0x000000011b177836 */ /* 0x001fd80000000000 */
[----:B------:R-:W-:-:S04]  /*0af0*/  @P0 IMAD.WIDE.U32 R8, R23, 0x8, R16 ;  /* 0x0000000817080825 */ /* 0x000fc800078e0010 */
[C---:B------:R-:W-:Y:S01]  /*0b00*/  @!P0 IMAD.WIDE.U32 R20, R23.reuse, 0x8, R16 ;  /* 0x0000000817148825 */ /* 0x040fe200078e0010 */
[----:B------:R0:W-:Y:S03]  /*0b10*/  @P0 STG.E.64 desc[UR4][R8.64], R10 ;  /* 0x0000000a08000986 */ /* 0x0001e6000c101b04 */
[----:B0-----:R-:W-:-:S04]  /*0b20*/  @P0 IMAD.WIDE.U32 R8, R23, 0x8, R18 ;  /* 0x0000000817080825 */ /* 0x001fc800078e0012 */
[----:B------:R-:W-:Y:S01]  /*0b30*/  @!P0 IMAD.WIDE.U32 R22, R23, 0x8, R18 ;  /* 0x0000000817168825 */ /* 0x000fe200078e0012 */
[----:B------:R-:W-:Y:S04]  /*0b40*/  @P0 STG.E.64 desc[UR4][R8.64], R6 ;  /* 0x0000000608000986 */ /* 0x000fe8000c101b04 */
[----:B------:R0:W-:Y:S04]  /*0b50*/  @!P0 STG.E.64 desc[UR4][R20.64], R6 ;  /* 0x0000000614008986 */ /* 0x0001e8000c101b04 */
[----:B------:R1:W-:Y:S01]  /*0b60*/  @!P0 STG.E.64 desc[UR4][R22.64], R10 ;  /* 0x0000000a16008986 */ /* 0x0003e2000c101b04 */
[----:B0-----:R-:W-:-:S05]  /*0b70*/  IADD3 R21, PT, PT, R27, 0x2, RZ ;  /* 0x000000021b157810 */ /* 0x001fca0007ffe0ff */
[----:B-1----:R-:W-:-:S04]  /*0b80*/  @P1 IMAD.WIDE.U32 R22, R21, 0x8, R16 ;  /* 0x0000000815161825 */ /* 0x002fc800078e0010 */
[C---:B------:R-:W-:Y:S01]  /*0b90*/  @P1 IMAD.WIDE.U32 R10, R21.reuse, 0x8, R18 ;  /* 0x00000008150a1825 */ /* 0x040fe200078e0012 */
[----:B------:R-:W-:Y:S03]  /*0ba0*/  @P1 STG.E.64 desc[UR4][R22.64], R12 ;  /* 0x0000000c16001986 */ /* 0x000fe6000c101b04 */
[----:B------:R-:W-:Y:S01]  /*0bb0*/  @!P1 IMAD.WIDE.U32 R8, R21, 0x8, R16 ;  /* 0x0000000815089825 */ /* 0x000fe200078e0010 */
[----:B------:R-:W-:Y:S04]  /*0bc0*/  @P1 STG.E.64 desc[UR4][R10.64], R6 ;  /* 0x000000060a001986 */ /* 0x000fe8000c101b04 */
[----:B------:R0:W-:Y:S01]  /*0bd0*/  @!P1 STG.E.64 desc[UR4][R8.64], R6 ;  /* 0x0000000608009986 */ /* 0x0001e2000c101b04 */
[----:B------:R-:W-:-:S03]  /*0be0*/  ISETP.GE.U32.AND P0, PT, R14, R6, PT ;  /* 0x000000060e00720c */ /* 0x000fc60003f06070 */
[----:B0-----:R-:W2:Y:S01]  /*0bf0*/  LDL.64 R8, [R29+0x20] ;  /* 0x000020001d087983 */ /* 0x001ea20000100a00 */
[----:B------:R-:W-:Y:S01]  /*0c00*/  ISETP.GE.U32.AND.EX P0, PT, R15, R7, PT, P0 ;  /* 0x000000070f00720c */ /* 0x000fe20003f06100 */
[----:B------:R-:W-:Y:S02]  /*0c10*/  VIADD R23, R27, 0x3 ;  /* 0x000000031b177836 */ /* 0x000fe40000000000 */
[----:B------:R-:W-:-:S05]  /*0c20*/  @!P1 IMAD.WIDE.U32 R20, R21, 0x8, R18 ;  /* 0x0000000815149825 */ /* 0x000fca00078e0012 */
[----:B------:R0:W-:Y:S05]  /*0c30*/  @!P1 STG.E.64 desc[UR4][R20.64], R12 ;  /* 0x0000000c14009986 */ /* 0x0001ea000c101b04 */
[----:B------:R-:W-:-:S05]  /*0c40*/  @P0 IMAD.WIDE.U32 R10, R23, 0x8, R16 ;  /* 0x00000008170a0825 */ /* 0x000fca00078e0010 */
[----:B------:R-:W-:Y:S01]  /*0c50*/  @P0 STG.E.64 desc[UR4][R10.64], R14 ;  /* 0x0000000e0a000986 */ /* 0x000fe2000c101b04 */
[----:B0-----:R-:W-:-:S03]  /*0c60*/  @P0 IMAD.WIDE.U32 R20, R23, 0x8, R18 ;  /* 0x0000000817140825 */ /* 0x001fc600078e0012 */
[----:B------:R-:W3:Y:S04]  /*0c70*/  LDL.64 R12, [R29+0x30] ;  /* 0x000030001d0c7983 */ /* 0x000ee80000100a00 */
[----:B------:R-:W-:Y:S01]  /*0c80*/  @P0 STG.E.64 desc[UR4][R20.64], R6 ;  /* 0x0000000614000986 */ /* 0x000fe2000c101b04 */
[----:B------:R-:W-:-:S05]  /*0c90*/  @!P0 IMAD.WIDE.U32 R10, R23, 0x8, R16 ;  /* 0x00000008170a8825 */ /* 0x000fca00078e0010 */
[----:B------:R0:W-:Y:S04]  /*0ca0*/  @!P0 STG.E.64 desc[UR4][R10.64], R6 ;  /* 0x000000060a008986 */ /* 0x0001e8000c101b04 */
[----:B0-----:R-:W4:Y:S01]  /*0cb0*/  LDL.64 R10, [R29+0x28] ;  /* 0x000028001d0a7983 */ /* 0x001f220000100a00 */
[----:B------:R-:W-:-:S05]  /*0cc0*/  @!P0 IMAD.WIDE.U32 R22, R23, 0x8, R18 ;  /* 0x0000000817168825 */ /* 0x000fca00078e0012 */
[----:B------:R0:W-:Y:S04]  /*0cd0*/  @!P0 STG.E.64 desc[UR4][R22.64], R14 ;  /* 0x0000000e16008986 */ /* 0x0001e8000c101b04 */
[----:B0-----:R0:W3:Y:S01]  /*0ce0*/  LDL.64 R22, [R29+0x38] ;  /* 0x000038001d167983 */ /* 0x0010e20000100a00 */
[C---:B------:R-:W-:Y:S01]  /*0cf0*/  IADD3 R15, PT, PT, R27.reuse, 0x4, RZ ;  /* 0x000000041b0f7810 */ /* 0x040fe20007ffe0ff */
[----:B0-----:R-:W-:Y:S01]  /*0d00*/  VIADD R29, R27, 0x5 ;  /* 0x000000051b1d7836 */ /* 0x001fe20000000000 */
[----:B------:R-:W-:Y:S01]  /*0d10*/  IADD3 R28, PT, PT, R28, 0x8, RZ ;  /* 0x000000081c1c7810 */ /* 0x000fe20007ffe0ff */
[----:B------:R-:W-:Y:S01]  /*0d20*/  VIADD R26, R26, 0x8 ;  /* 0x000000081a1a7836 */ /* 0x000fe20000000000 */
[----:B--2---:R-:W-:-:S04]  /*0d30*/  ISETP.GE.U32.AND P0, PT, R8, R6, PT ;  /* 0x000000060800720c */ /* 0x004fc80003f06070 */
[----:B------:R-:W-:-:S13]  /*0d40*/  ISETP.GE.U32.AND.EX P0, PT, R9, R7, PT, P0 ;  /* 0x000000070900720c */ /* 0x000fda0003f06100 */
[----:B------:R-:W-:-:S05]  /*0d50*/  @P0 IMAD.WIDE.U32 R20, R15, 0x8, R16 ;  /* 0x000000080f140825 */ /* 0x000fca00078e0010 */
[----:B------:R0:W-:Y:S02]  /*0d60*/  @P0 STG.E.64 desc[UR4][R20.64], R8 ;  /* 0x0000000814000986 */ /* 0x0001e4000c101b04 */
[----:B0-----:R-:W-:-:S05]  /*0d70*/  @P0 IMAD.WIDE.U32 R20, R15, 0x8, R18 ;  /* 0x000000080f140825 */ /* 0x001fca00078e0012 */
[----:B------:R-:W-:Y:S01]  /*0d80*/  @P0 STG.E.64 desc[UR4][R20.64], R6 ;  /* 0x0000000614000986 */ /* 0x000fe2000c101b04 */
[----:B------:R-:W-:-:S04]  /*0d90*/  @!P0 IMAD.WIDE.U32 R20, R15, 0x8, R16 ;  /* 0x000000080f148825 */ /* 0x000fc800078e0010 */
[----:B------:R-:W-:Y:S01]  /*0da0*/  @!P0 IMAD.WIDE.U32 R14, R15, 0x8, R18 ;  /* 0x000000080f0e8825 */ /* 0x000fe200078e0012 */
[----:B------:R-:W-:Y:S04]  /*0db0*/  @!P0 STG.E.64 desc[UR4][R20.64], R6 ;  /* 0x0000000614008986 */ /* 0x000fe8000c101b04 */
[----:B------:R0:W-:Y:S01]  /*0dc0*/  @!P0 STG.E.64 desc[UR4][R14.64], R8 ;  /* 0x000000080e008986 */ /* 0x0001e2000c101b04 */
[----:B----4-:R-:W-:-:S04]  /*0dd0*/  ISETP.GE.U32.AND P0, PT, R10, R6, PT ;  /* 0x000000060a00720c */ /* 0x010fc80003f06070 */
[----:B------:R-:W-:Y:S02]  /*0de0*/  ISETP.GE.U32.AND.EX P0, PT, R11, R7, PT, P0 ;  /* 0x000000070b00720c */ /* 0x000fe40003f06100 */
[----:B---3--:R-:W-:-:S04]  /*0df0*/  ISETP.GE.U32.AND P1, PT, R12, R6, PT ;  /* 0x000000060c00720c */ /* 0x008fc80003f26070 */
[----:B------:R-:W-:-:S07]  /*0e00*/  ISETP.GE.U32.AND.EX P1, PT, R13, R7, PT, P1 ;  /* 0x000000070d00720c */ /* 0x000fce0003f26110 */
[----:B0-----:R-:W-:-:S04]  /*0e10*/  @P0 IMAD.WIDE.U32 R14, R29, 0x8, R16 ;  /* 0x000000081d0e0825 */ /* 0x001fc800078e0010 */
[C---:B------:R-:W-:Y:S01]  /*0e20*/  @P0 IMAD.WIDE.U32 R8, R29.reuse, 0x8, R18 ;  /* 0x000000081d080825 */ /* 0x040fe200078e0012 */
[----:B------:R0:W-:Y:S03]  /*0e30*/  @P0 STG.E.64 desc[UR4][R14.64], R10 ;  /* 0x0000000a0e000986 */ /* 0x0001e6000c101b04 */
[C---:B------:R-:W-:Y:S01]  /*0e40*/  @!P0 IMAD.WIDE.U32 R20, R29.reuse, 0x8, R16 ;  /* 0x000000081d148825 */ /* 0x040fe200078e0010 */
[----:B------:R-:W-:Y:S04]  /*0e50*/  @P0 STG.E.64 desc[UR4][R8.64], R6 ;  /* 0x0000000608000986 */ /* 0x000fe8000c101b04 */
[----:B------:R-:W-:Y:S01]  /*0e60*/  @!P0 STG.E.64 desc[UR4][R20.64], R6 ;  /* 0x0000000614008986 */ /* 0x000fe2000c101b04 */
[----:B------:R-:W-:Y:S01]  /*0e70*/  @!P0 IMAD.WIDE.U32 R8, R29, 0x8, R18 ;  /* 0x000000081d088825 */ /* 0x000fe200078e0012 */
[----:B------:R-:W-:-:S04]  /*0e80*/  IADD3 R29, PT, PT, R27, 0x6, RZ ;  /* 0x000000061b1d7810 */ /* 0x000fc80007ffe0ff */
[----:B------:R1:W-:Y:S01]  /*0e90*/  @!P0 STG.E.64 desc[UR4][R8.64], R10 ;  /* 0x0000000a08008986 */ /* 0x0003e2000c101b04 */
[----:B------:R-:W-:Y:S01]  /*0ea0*/  ISETP.GE.U32.AND P0, PT, R22, R6, PT ;  /* 0x000000061600720c */ /* 0x000fe20003f06070 */
[----:B0-----:R-:W-:-:S03]  /*0eb0*/  @!P1 IMAD.WIDE.U32 R14, R29, 0x8, R16 ;  /* 0x000000081d0e9825 */ /* 0x001fc600078e0010 */
[----:B------:R-:W-:Y:S01]  /*0ec0*/  ISETP.GE.U32.AND.EX P0, PT, R23, R7, PT, P0 ;  /* 0x000000071700720c */ /* 0x000fe20003f06100 */
[----:B-1----:R-:W-:-:S04]  /*0ed0*/  @P1 IMAD.WIDE.U32 R10, R29, 0x8, R16 ;  /* 0x000000081d0a1825 */ /* 0x002fc800078e0010 */
[C-C-:B------:R-:W-:Y:S01]  /*0ee0*/  @P1 IMAD.WIDE.U32 R8, R29.reuse, 0x8, R18.reuse ;  /* 0x000000081d081825 */ /* 0x140fe200078e0012 */
[----:B------:R-:W-:Y:S04]  /*0ef0*/  @P1 STG.E.64 desc[UR4][R10.64], R12 ;  /* 0x0000000c0a001986 */ /* 0x000fe8000c101b04 */
[----:B------:R-:W-:Y:S04]  /*0f00*/  @P1 STG.E.64 desc[UR4][R8.64], R6 ;  /* 0x0000000608001986 */ /* 0x000fe8000c101b04 */
[----:B------:R0:W-:Y:S01]  /*0f10*/  @!P1 STG.E.64 desc[UR4][R14.64], R6 ;  /* 0x000000060e009986 */ /* 0x0001e2000c101b04 */
[----:B------:R-:W-:-:S05]  /*0f20*/  @!P1 IMAD.WIDE.U32 R20, R29, 0x8, R18 ;  /* 0x000000081d149825 */ /* 0x000fca00078e0012 */
[----:B------:R1:W-:Y:S01]  /*0f30*/  @!P1 STG.E.64 desc[UR4][R20.64], R12 ;  /* 0x0000000c14009986 */ /* 0x0003e2000c101b04 */
[----:B0-----:R-:W-:-:S04]  /*0f40*/  VIADD R15, R27, 0x7 ;  /* 0x000000071b0f7836 */ /* 0x001fc80000000000 */
[----:B------:R-:W-:-:S04]  /*0f50*/  @P0 IMAD.WIDE.U32 R10, R15, 0x8, R16 ;  /* 0x000000080f0a0825 */ /* 0x000fc800078e0010 */
[C---:B------:R-:W-:Y:S01]  /*0f60*/  @P0 IMAD.WIDE.U32 R8, R15.reuse, 0x8, R18 ;  /* 0x000000080f080825 */ /* 0x040fe200078e0012 */
[----:B------:R1:W-:Y:S03]  /*0f70*/  @P0 STG.E.64 desc[UR4][R10.64], R22 ;  /* 0x000000160a000986 */ /* 0x0003e6000c101b04 */
[C---:B------:R-:W-:Y:S01]  /*0f80*/  @!P0 IMAD.WIDE.U32 R16, R15.reuse, 0x8, R16 ;  /* 0x000000080f108825 */ /* 0x040fe200078e0010 */
[----:B------:R1:W-:Y:S03]  /*0f90*/  @P0 STG.E.64 desc[UR4][R8.64], R6 ;  /* 0x0000000608000986 */ /* 0x0003e6000c101b04 */
[----:B------:R-:W-:Y:S01]  /*0fa0*/  @!P0 IMAD.WIDE.U32 R18, R15, 0x8, R18 ;  /* 0x000000080f128825 */ /* 0x000fe200078e0012 */
[----:B------:R1:W-:Y:S04]  /*0fb0*/  @!P0 STG.E.64 desc[UR4][R16.64], R6 ;  /* 0x0000000610008986 */ /* 0x0003e8000c101b04 */
[----:B------:R1:W-:Y:S01]  /*0fc0*/  @!P0 STG.E.64 desc[UR4][R18.64], R22 ;  /* 0x0000001612008986 */ /* 0x0003e2000c101b04 */
[----:B------:R-:W-:-:S02]  /*0fd0*/  ISETP.NE.AND P0, PT, R28, RZ, PT ;  /* 0x000000ff1c00720c */ /* 0x000fc40003f05270 */
[----:B------:R-:W-:-:S11]  /*0fe0*/  IADD3 R27, PT, PT, R27, 0x8, RZ ;  /* 0x000000081b1b7810 */ /* 0x000fd60007ffe0ff */
[----:B-1----:R-:W-:Y:S05]  /*0ff0*/  @P0 BRA `(.L_x_8) ;  /* 0xfffffff800480947 */ /* 0x002fea000383ffff */
[----:B------:R-:W-:-:S07]  /*1000*/  VIADD R26, R26, 0xfffffffd ;  /* 0xfffffffd1a1a7836 */ /* 0x000fce0000000000 */
.L_x_7:
[----:B------:R-:W-:-:S13]  /*1010*/  LOP3.LUT P0, RZ, R24, 0x7, RZ, 0xc0, !PT ;  /* 0x0000000718ff7812 */ /* 0x000fda000780c0ff */
[----:B------:R-:W-:Y:S05]  /*1020*/  @!P0 BRA `(.L_x_9) ;  /* 0x0000000400e48947 */ /* 0x000fea0003800000 */
[----:B------:R-:W-:-:S04]  /*1030*/  IADD3 R8, PT, PT, RZ, -R3, RZ ;  /* 0x80000003ff087210 */ /* 0x000fc80007ffe0ff */
[----:B------:R-:W-:-:S04]  /*1040*/  PRMT R8, R8, 0x7710, RZ ;  /* 0x0000771008087816 */ /* 0x000fc800000000ff */
[----:B------:R-:W-:-:S04]  /*1050*/  LOP3.LUT R8, R8, 0x7, RZ, 0xc0, !PT ;  /* 0x0000000708087812 */ /* 0x000fc800078ec0ff */
[C---:B------:R-:W-:Y:S01]  /*1060*/  LOP3.LUT P2, RZ, R8.reuse, 0x3, RZ, 0xc0, !PT ;  /* 0x0000000308ff7812 */ /* 0x040fe2000784c0ff */
[----:B------:R-:W-:-:S05]  /*1070*/  VIADD R9, R8, 0xffffffff ;  /* 0xffffffff08097836 */ /* 0x000fca0000000000 */
[----:B------:R-:W-:-:S13]  /*1080*/  ISETP.GE.U32.AND P0, PT, R9, 0x3, PT ;  /* 0x000000030900780c */ /* 0x000fda0003f06070 */
[----:B------:R-:W-:Y:S05]  /*1090*/  @!P0 BRA `(.L_x_10) ;  /* 0x0000000000ec8947 */ /* 0x000fea0003800000 */
[----:B------:R-:W-:Y:S01]  /*10a0*/  LEA R22, R26, R1, 0x3 ;  /* 0x000000011a167211 */ /* 0x000fe200078e18ff */
[----:B------:R-:W0:Y:S04]  /*10b0*/  LDCU.128 UR8, c[0x0][0x390] ;  /* 0x00007200ff0877ac */ /* 0x000e280008000c00 */
[----:B------:R-:W2:Y:S04]  /*10c0*/  LDL.64 R20, [R22] ;  /* 0x0000000016147983 */ /* 0x000ea80000100a00 */
[----:B------:R-:W3:Y:S04]  /*10d0*/  LDL.64 R16, [R22+0x8] ;  /* 0x0000080016107983 */ /* 0x000ee80000100a00 */
[----:B------:R1:W4:Y:S04]  /*10e0*/  LDL.64 R14, [R22+0x10] ;  /* 0x00001000160e7983 */ /* 0x0003280000100a00 */
[----:B------:R-:W4:Y:S01]  /*10f0*/  LDL.64 R8, [R22+0x18] ;  /* 0x0000180016087983 */ /* 0x000f220000100a00 */
[----:B------:R-:W-:-:S02]  /*1100*/  IMAD.IADD R27, R25, 0x1, R26 ;  /* 0x00000001191b7824 */ /* 0x000fc400078e021a */
[----:B------:R-:W-:-:S03]  /*1110*/  VIADD R26, R26, 0x4 ;  /* 0x000000041a1a7836 */ /* 0x000fc60000000000 */
[----:B------:R-:W-:Y:S02]  /*1120*/  IADD3 R24, PT, PT, R27, 0x1, RZ ;  /* 0x000000011b187810 */ /* 0x000fe40007ffe0ff */
[----:B--2--5:R-:W-:-:S04]  /*1130*/  ISETP.GE.U32.AND P1, PT, R20, R6, PT ;  /* 0x000000061400720c */ /* 0x024fc80003f26070 */
[----:B------:R-:W-:Y:S02]  /*1140*/  ISETP.GE.U32.AND.EX P1, PT, R21, R7, PT, P1 ;  /* 0x000000071500720c */ /* 0x000fe40003f26110 */
[----:B---3--:R-:W-:-:S04]  /*1150*/  ISETP.GE.U32.AND P0, PT, R16, R6, PT ;  /* 0x000000061000720c */ /* 0x008fc80003f06070 */
[----:B------:R-:W-:Y:S02]  /*1160*/  ISETP.GE.U32.AND.EX P0, PT, R17, R7, PT, P0 ;  /* 0x000000071100720c */ /* 0x000fe40003f06100 */
[----:B----4-:R-:W-:-:S05]  /*1170*/  ISETP.GE.U32.AND P3, PT, R8, R6, PT ;  /* 0x000000060800720c */ /* 0x010fca0003f66070 */
        /* <DEDUP_REMOVED lines=11> */
[----:B------:R0:W-:Y:S01]  /*1230*/  @P1 STG.E.64 desc[UR4][R28.64], R6 ;  /* 0x000000061c001986 */ /* 0x0001e2000c101b04 */
[----:B-1----:R-:W-:-:S05]  /*1240*/  @!P1 IMAD.WIDE.U32 R22, R27, 0x8, R18 ;  /* 0x000000081b169825 */ /* 0x002fca00078e0012 */
[----:B------:R1:W-:Y:S01]  /*1250*/  @!P1 STG.E.64 desc[UR4][R22.64], R6 ;  /* 0x0000000616009986 */ /* 0x0003e2000c101b04 */
[----:B------:R-:W-:-:S05]  /*1260*/  @!P1 IMAD.WIDE.U32 R10, R27, 0x8, R12 ;  /* 0x000000081b0a9825 */ /* 0x000fca00078e000c */
[----:B------:R2:W-:Y:S01]  /*1270*/  @!P1 STG.E.64 desc[UR4][R10.64], R20 ;  /* 0x000000140a009986 */ /* 0x0005e2000c101b04 */
[----:B------:R-:W-:Y:S01]  /*1280*/  ISETP.GE.U32.AND P1, PT, R14, R6, PT ;  /* 0x000000060e00720c */ /* 0x000fe20003f26070 */
[----:B0-----:R-:W-:-:S03]  /*1290*/  @!P0 IMAD.WIDE.U32 R28, R24, 0x8, R18 ;  /* 0x00000008181c8825 */ /* 0x001fc600078e0012 */
[----:B------:R-:W-:Y:S01]  /*12a0*/  ISETP.GE.U32.AND.EX P1, PT, R15, R7, PT, P1 ;  /* 0x000000070f00720c */ /* 0x000fe20003f26110 */
[----:B-1----:R-:W-:-:S04]  /*12b0*/  @!P0 IMAD.WIDE.U32 R22, R24, 0x8, R12 ;  /* 0x0000000818168825 */ /* 0x002fc800078e000c */
[----:B--2---:R-:W-:-:S04]  /*12c0*/  @P0 IMAD.WIDE.U32 R20, R24, 0x8, R18 ;  /* 0x0000000818140825 */ /* 0x004fc800078e0012 */
[----:B------:R-:W-:Y:S01]  /*12d0*/  @P0 IMAD.WIDE.U32 R10, R24, 0x8, R12 ;  /* 0x00000008180a0825 */ /* 0x000fe200078e000c */
[----:B------:R-:W-:Y:S04]  /*12e0*/  @P0 STG.E.64 desc[UR4][R20.64], R16 ;  /* 0x0000001014000986 */ /* 0x000fe8000c101b04 */
[----:B------:R0:W-:Y:S04]  /*12f0*/  @P0 STG.E.64 desc[UR4][R10.64], R6 ;  /* 0x000000060a000986 */ /* 0x0001e8000c101b04 */
[----:B------:R1:W-:Y:S04]  /*1300*/  @!P0 STG.E.64 desc[UR4][R28.64], R6 ;  /* 0x000000061c008986 */ /* 0x0003e8000c101b04 */
[----:B------:R2:W-:Y:S01]  /*1310*/  @!P0 STG.E.64 desc[UR4][R22.64], R16 ;  /* 0x0000001016008986 */ /* 0x0005e2000c101b04 */
[----:B------:R-:W-:Y:S01]  /*1320*/  ISETP.GE.U32.AND.EX P0, PT, R9, R7, PT, P3 ;  /* 0x000000070900720c */ /* 0x000fe20003f06130 */
[C---:B0-----:R-:W-:Y:S01]  /*1330*/  VIADD R11, R27.reuse, 0x2 ;  /* 0x000000021b0b7836 */ /* 0x041fe20000000000 */
[----:B------:R-:W-:-:S03]  /*1340*/  IADD3 R27, PT, PT, R27, 0x3, RZ ;  /* 0x000000031b1b7810 */ /* 0x000fc60007ffe0ff */
[----:B------:R-:W-:-:S04]  /*1350*/  @P1 IMAD.WIDE.U32 R20, R11, 0x8, R18 ;  /* 0x000000080b141825 */ /* 0x000fc800078e0012 */
[C---:B-1----:R-:W-:Y:S01]  /*1360*/  @P1 IMAD.WIDE.U32 R28, R11.reuse, 0x8, R12 ;  /* 0x000000080b1c1825 */ /* 0x042fe200078e000c */
[----:B------:R0:W-:Y:S03]  /*1370*/  @P1 STG.E.64 desc[UR4][R20.64], R14 ;  /* 0x0000000e14001986 */ /* 0x0001e6000c101b04 */
[C---:B--2---:R-:W-:Y:S01]  /*1380*/  @!P1 IMAD.WIDE.U32 R22, R11.reuse, 0x8, R18 ;  /* 0x000000080b169825 */ /* 0x044fe200078e0012 */
[----:B------:R1:W-:Y:S03]  /*1390*/  @P1 STG.E.64 desc[UR4][R28.64], R6 ;  /* 0x000000061c001986 */ /* 0x0003e6000c101b04 */
[--C-:B------:R-:W-:Y:S01]  /*13a0*/  @!P1 IMAD.WIDE.U32 R10, R11, 0x8, R12.reuse ;  /* 0x000000080b0a9825 */ /* 0x100fe200078e000c */
[----:B------:R1:W-:Y:S03]  /*13b0*/  @!P1 STG.E.64 desc[UR4][R22.64], R6 ;  /* 0x0000000616009986 */ /* 0x0003e6000c101b04 */
[C---:B------:R-:W-:Y:S01]  /*13c0*/  @P0 IMAD.WIDE.U32 R16, R27.reuse, 0x8, R12 ;  /* 0x000000081b100825 */ /* 0x040fe200078e000c */
[----:B------:R1:W-:Y:S03]  /*13d0*/  @!P1 STG.E.64 desc[UR4][R10.64], R14 ;  /* 0x0000000e0a009986 */ /* 0x0003e6000c101b04 */
[----:B0-----:R-:W-:-:S04]  /*13e0*/  @P0 IMAD.WIDE.U32 R20, R27, 0x8, R18 ;  /* 0x000000081b140825 */ /* 0x001fc800078e0012 */
[C---:B------:R-:W-:Y:S01]  /*13f0*/  @!P0 IMAD.WIDE.U32 R18, R27.reuse, 0x8, R18 ;  /* 0x000000081b128825 */ /* 0x040fe200078e0012 */
[----:B------:R1:W-:Y:S03]  /*1400*/  @P0 STG.E.64 desc[UR4][R20.64], R8 ;  /* 0x0000000814000986 */ /* 0x0003e6000c101b04 */
[----:B------:R-:W-:Y:S01]  /*1410*/  @!P0 IMAD.WIDE.U32 R12, R27, 0x8, R12 ;  /* 0x000000081b0c8825 */ /* 0x000fe200078e000c */
[----:B------:R1:W-:Y:S04]  /*1420*/  @P0 STG.E.64 desc[UR4][R16.64], R6 ;  /* 0x0000000610000986 */ /* 0x0003e8000c101b04 */
[----:B------:R1:W-:Y:S04]  /*1430*/  @!P0 STG.E.64 desc[UR4][R18.64], R6 ;  /* 0x0000000612008986 */ /* 0x0003e8000c101b04 */
[----:B------:R1:W-:Y:S02]  /*1440*/  @!P0 STG.E.64 desc[UR4][R12.64], R8 ;  /* 0x000000080c008986 */ /* 0x0003e4000c101b04 */
.L_x_10:
[----:B------:R-:W-:Y:S05]  /*1450*/  @!P2 BRA `(.L_x_9) ;  /* 0x0000000000d8a947 */ /* 0x000fea0003800000 */
[C---:B-1----:R-:W-:Y:S02]  /*1460*/  LOP3.LUT R8, R2.reuse, 0x3, RZ, 0xc0, !PT ;  /* 0x0000000302087812 */ /* 0x042fe400078ec0ff */
[----:B------:R-:W-:Y:S02]  /*1470*/  LOP3.LUT R9, R2, 0x1, RZ, 0xc0, !PT ;  /* 0x0000000102097812 */ /* 0x000fe400078ec0ff */
[----:B------:R-:W-:Y:S02]  /*1480*/  ISETP.NE.AND P0, PT, R8, 0x3, PT ;  /* 0x000000030800780c */ /* 0x000fe40003f05270 */
[----:B------:R-:W-:-:S11]  /*1490*/  ISETP.NE.U32.AND P2, PT, R9, 0x1, PT ;  /* 0x000000010900780c */ /* 0x000fd60003f45070 */
[----:B------:R-:W-:Y:S05]  /*14a0*/  @!P0 BRA `(.L_x_11) ;  /* 0x00000000008c8947 */ /* 0x000fea0003800000 */
[----:B------:R-:W-:Y:S01]  /*14b0*/  LEA R18, R26, R1, 0x3 ;  /* 0x000000011a127211 */ /* 0x000fe200078e18ff */
[----:B------:R-:W0:Y:S04]  /*14c0*/  LDCU.128 UR8, c[0x0][0x390] ;  /* 0x00007200ff0877ac */ /* 0x000e280008000c00 */
[----:B------:R-:W2:Y:S04]  /*14d0*/  LDL.64 R12, [R18] ;  /* 0x00000000120c7983 */ /* 0x000ea80000100a00 */
[----:B------:R-:W3:Y:S01]  /*14e0*/  LDL.64 R8, [R18+0x8] ;  /* 0x0000080012087983 */ /* 0x000ee20000100a00 */
[----:B------:R-:W-:-:S02]  /*14f0*/  IMAD.IADD R19, R25, 0x1, R26 ;  /* 0x0000000119137824 */ /* 0x000fc400078e021a */
[----:B------:R-:W-:-:S03]  /*1500*/  VIADD R26, R26, 0x2 ;  /* 0x000000021a1a7836 */ /* 0x000fc60000000000 */
[----:B------:R-:W-:Y:S02]  /*1510*/  IADD3 R27, PT, PT, R19, 0x1, RZ ;  /* 0x00000001131b7810 */ /* 0x000fe40007ffe0ff */
[----:B--2--5:R-:W-:-:S04]  /*1520*/  ISETP.GE.U32.AND P0, PT, R12, R6, PT ;  /* 0x000000060c00720c */ /* 0x024fc80003f06070 */
[----:B------:R-:W-:Y:S02]  /*1530*/  ISETP.GE.U32.AND.EX P0, PT, R13, R7, PT, P0 ;  /* 0x000000070d00720c */ /* 0x000fe40003f06100 */
[----:B---3--:R-:W-:-:S04]  /*1540*/  ISETP.GE.U32.AND P1, PT, R8, R6, PT ;  /* 0x000000060800720c */ /* 0x008fc80003f26070 */
        /* <DEDUP_REMOVED lines=9> */
[----:B------:R0:W-:Y:S02]  /*15e0*/  @P0 STG.E.64 desc[UR4][R10.64], R12 ;  /* 0x0000000c0a000986 */ /* 0x0001e4000c101b04 */
[----:B------:R-:W-:Y:S02]  /*15f0*/  @!P0 IMAD.U32 R15, RZ, RZ, UR9 ;  /* 0x00000009ff0f8e24 */ /* 0x000fe4000f8e00ff */
[----:B------:R-:W-:Y:S01]  /*1600*/  @!P0 IMAD.U32 R17, RZ, RZ, UR11 ;  /* 0x0000000bff118e24 */ /* 0x000fe2000f8e00ff */
[----:B------:R0:W-:Y:S01]  /*1610*/  @P0 STG.E.64 desc[UR4][R28.64], R6 ;  /* 0x000000061c000986 */ /* 0x0001e2000c101b04 */
[----:B------:R-:W-:-:S04]  /*1620*/  @!P0 IMAD.WIDE.U32 R22, R19, 0x8, R14 ;  /* 0x0000000813168825 */ /* 0x000fc800078e000e */
[----:B------:R-:W-:Y:S01]  /*1630*/  @P1 IMAD.WIDE.U32 R20, R27, 0x8, R14 ;  /* 0x000000081b141825 */ /* 0x000fe200078e000e */
[----:B------:R0:W-:Y:S03]  /*1640*/  @!P0 STG.E.64 desc[UR4][R22.64], R6 ;  /* 0x0000000616008986 */ /* 0x0001e6000c101b04 */
[----:B------:R-:W-:-:S04]  /*1650*/  @!P0 IMAD.WIDE.U32 R10, R19, 0x8, R16 ;  /* 0x00000008130a8825 */ /* 0x000fc800078e0010 */
[C---:B------:R-:W-:Y:S01]  /*1660*/  @P1 IMAD.WIDE.U32 R18, R27.reuse, 0x8, R16 ;  /* 0x000000081b121825 */ /* 0x040fe200078e0010 */
[----:B------:R0:W-:Y:S03]  /*1670*/  @!P0 STG.E.64 desc[UR4][R10.64], R12 ;  /* 0x0000000c0a008986 */ /* 0x0001e6000c101b04 */
[C---:B------:R-:W-:Y:S01]  /*1680*/  @!P1 IMAD.WIDE.U32 R14, R27.reuse, 0x8, R14 ;  /* 0x000000081b0e9825 */ /* 0x040fe200078e000e */
[----:B------:R0:W-:Y:S03]  /*1690*/  @P1 STG.E.64 desc[UR4][R20.64], R8 ;  /* 0x0000000814001986 */ /* 0x0001e6000c101b04 */
[----:B------:R-:W-:Y:S01]  /*16a0*/  @!P1 IMAD.WIDE.U32 R16, R27, 0x8, R16 ;  /* 0x000000081b109825 */ /* 0x000fe200078e0010 */
[----:B------:R0:W-:Y:S04]  /*16b0*/  @P1 STG.E.64 desc[UR4][R18.64], R6 ;  /* 0x0000000612001986 */ /* 0x0001e8000c101b04 */
[----:B------:R0:W-:Y:S04]  /*16c0*/  @!P1 STG.E.64 desc[UR4][R14.64], R6 ;  /* 0x000000060e009986 */ /* 0x0001e8000c101b04 */
[----:B------:R0:W-:Y:S02]  /*16d0*/  @!P1 STG.E.64 desc[UR4][R16.64], R8 ;  /* 0x0000000810009986 */ /* 0x0001e4000c101b04 */
.L_x_11:
[----:B------:R-:W-:Y:S05]  /*16e0*/  @P2 BRA `(.L_x_9) ;  /* 0x0000000000342947 */ /* 0x000fea0003800000 */
[----:B0-----:R-:W-:Y:S01]  /*16f0*/  LEA R8, R26, R1, 0x3 ;  /* 0x000000011a087211 */ /* 0x001fe200078e18ff */
[----:B------:R-:W0:Y:S05]  /*1700*/  LDC.64 R10, c[0x0][0x390] ;  /* 0x0000e400ff0a7b82 */ /* 0x000e2a0000000a00 */
[----:B------:R-:W2:Y:S01]  /*1710*/  LDL.64 R8, [R8] ;  /* 0x0000000008087983 */ /* 0x000ea20000100a00 */
[----:B------:R-:W-:Y:S02]  /*1720*/  IMAD.IADD R25, R25, 0x1, R26 ;  /* 0x0000000119197824 */ /* 0x000fe400078e021a */
[----:B------:R-:W1:Y:S02]  /*1730*/  LDC.64 R12, c[0x0][0x398] ;  /* 0x0000e600ff0c7b82 */ /* 0x000e640000000a00 */
[----:B0-----:R-:W-:-:S04]  /*1740*/  IMAD.WIDE.U32 R10, R25, 0x8, R10 ;  /* 0x00000008190a7825 */ /* 0x001fc800078e000a */
[----:B-1----:R-:W-:Y:S01]  /*1750*/  IMAD.WIDE.U32 R12, R25, 0x8, R12 ;  /* 0x00000008190c7825 */ /* 0x002fe200078e000c */
[----:B--2--5:R-:W-:-:S04]  /*1760*/  ISETP.GE.U32.AND P0, PT, R8, R6, PT ;  /* 0x000000060800720c */ /* 0x024fc80003f06070 */
[----:B------:R-:W-:-:S13]  /*1770*/  ISETP.GE.U32.AND.EX P0, PT, R9, R7, PT, P0 ;  /* 0x000000070900720c */ /* 0x000fda0003f06100 */
[----:B------:R2:W-:Y:S04]  /*1780*/  @P0 STG.E.64 desc[UR4][R10.64], R8 ;  /* 0x000000080a000986 */ /* 0x0005e8000c101b04 */
[----:B------:R2:W-:Y:S04]  /*1790*/  @P0 STG.E.64 desc[UR4][R12.64], R6 ;  /* 0x000000060c000986 */ /* 0x0005e8000c101b04 */
[----:B------:R2:W-:Y:S04]  /*17a0*/  @!P0 STG.E.64 desc[UR4][R10.64], R6 ;  /* 0x000000060a008986 */ /* 0x0005e8000c101b04 */
[----:B------:R2:W-:Y:S02]  /*17b0*/  @!P0 STG.E.64 desc[UR4][R12.64], R8 ;  /* 0x000000080c008986 */ /* 0x0005e4000c101b04 */
.L_x_9:
[----:B012--5:R-:W-:Y:S01]  /*17c0*/  LOP3.LUT R7, RZ, R4, RZ, 0x33, !PT ;  /* 0x00000004ff077212 */ /* 0x027fe200078e33ff */
[----:B------:R-:W-:Y:S01]  /*17d0*/  VIADD R3, R3, 0x1 ;  /* 0x0000000103037836 */ /* 0x000fe20000000000 */
[----:B------:R-:W-:Y:S02]  /*17e0*/  IADD3 R4, PT, PT, R4, 0x1, RZ ;  /* 0x0000000104047810 */ /* 0x000fe40007ffe0ff */
[----:B------:R-:W-:Y:S02]  /*17f0*/  IADD3 R2, PT, PT, R2, 0x1, RZ ;  /* 0x0000000102027810 */ /* 0x000fe40007ffe0ff */
[----:B------:R-:W-:Y:S02]  /*1800*/  ISETP.NE.AND P0, PT, R4, 0x18, PT ;  /* 0x000000180400780c */ /* 0x000fe40003f05270 */
[----:B------:R-:W-:-:S11]  /*1810*/  IADD3 R0, PT, PT, R0, 0x18, R7 ;  /* 0x0000001800007810 */ /* 0x000fd60007ffe007 */
[----:B------:R-:W-:Y:S05]  /*1820*/  @P0 BRA `(.L_x_12) ;  /* 0xfffffff000040947 */ /* 0x000fea000383ffff */
[----:B------:R-:W-:Y:S05]  /*1830*/  EXIT ;  /* 0x000000000000794d */ /* 0x000fea0003800000 */
.L_x_13:
        /* <DEDUP_REMOVED lines=12> */
.L_x_36:


//--------------------- .text._Z14IndexVectorGPUIlEvPKT_S0_PS0_S3_ --------------------------
	.section	.text._Z14IndexVectorGPUIlEvPKT_S0_PS0_S3_,"ax",@progbits
	.align	128
        .global         _Z14IndexVectorGPUIlEvPKT_S0_PS0_S3_
        .type           _Z14IndexVectorGPUIlEvPKT_S0_PS0_S3_,@function
        .size           _Z14IndexVectorGPUIlEvPKT_S0_PS0_S3_,(.L_x_37 - _Z14IndexVectorGPUIlEvPKT_S0_PS0_S3_)
        .other          _Z14IndexVectorGPUIlEvPKT_S0_PS0_S3_,@"STO_CUDA_ENTRY STV_DEFAULT"
_Z14IndexVectorGPUIlEvPKT_S0_PS0_S3_:
.text._Z14IndexVectorGPUIlEvPKT_S0_PS0_S3_:
        /* <DEDUP_REMOVED lines=9> */
[----:B------:R-:W-:-:S13]  /*0090*/  ISETP.GE.AND.EX P0, PT, R0, UR7, PT, P0 ;  /* 0x0000000700007c0c */ /* 0x000fda000bf06300 */
        /* <DEDUP_REMOVED lines=122> */
.L_x_19:
        /* <DEDUP_REMOVED lines=14> */
.L_x_15:
[----:B------:R-:W-:-:S05]  /*0920*/  VIADD R8, R26, 0xfffffffd ;  /* 0xfffffffd1a087836 */ /* 0x000fca0000000000 */
[----:B------:R-:W-:-:S05]  /*0930*/  LEA R29, R8, R1, 0x3 ;  /* 0x00000001081d7211 */ /* 0x000fca00078e18ff */
[----:B------:R-:W2:Y:S04]  /*0940*/  LDL.64 R8, [R29] ;  /* 0x000000001d087983 */ /* 0x000ea80000100a00 */
[----:B------:R-:W3:Y:S04]  /*0950*/  LDL.64 R10, [R29+0x8] ;  /* 0x000008001d0a7983 */ /* 0x000ee80000100a00 */
[----:B------:R-:W4:Y:S04]  /*0960*/  LDL.64 R12, [R29+0x10] ;  /* 0x000010001d0c7983 */ /* 0x000f280000100a00 */
[----:B------:R-:W3:Y:S01]  /*0970*/  LDL.64 R14, [R29+0x18] ;  /* 0x000018001d0e7983 */ /* 0x000ee20000100a00 */
[----:B--2--5:R-:W-:-:S04]  /*0980*/  ISETP.GE.U32.AND P0, PT, R8, R6, PT ;  /* 0x000000060800720c */ /* 0x024fc80003f06070 */
[----:B------:R-:W-:Y:S02]  /*0990*/  ISETP.GE.AND.EX P0, PT, R9, R7, PT, P0 ;  /* 0x000000070900720c */ /* 0x000fe40003f06300 */
[----:B----4-:R-:W-:-:S04]  /*09a0*/  ISETP.GE.U32.AND P1, PT, R12, R6, PT ;  /* 0x000000060c00720c */ /* 0x010fc80003f26070 */
[----:B------:R-:W-:-:S07]  /*09b0*/  ISETP.GE.AND.EX P1, PT, R13, R7, PT, P1 ;  /* 0x000000070d00720c */ /* 0x000fce0003f26310 */
        /* <DEDUP_REMOVED lines=17> */
[----:B------:R-:W-:Y:S01]  /*0ad0*/  ISETP.GE.AND.EX P0, PT, R11, R7, PT, P0 ;  /* 0x000000070b00720c */ /* 0x000fe20003f06300 */
        /* <DEDUP_REMOVED lines=18> */
[----:B------:R-:W-:Y:S01]  /*0c00*/  ISETP.GE.AND.EX P0, PT, R15, R7, PT, P0 ;  /* 0x000000070f00720c */ /* 0x000fe20003f06300 */
        /* <DEDUP_REMOVED lines=19> */
[----:B------:R-:W-:-:S13]  /*0d40*/  ISETP.GE.AND.EX P0, PT, R9, R7, PT, P0 ;  /* 0x000000070900720c */ /* 0x000fda0003f06300 */
        /* <DEDUP_REMOVED lines=9> */
[----:B------:R-:W-:Y:S02]  /*0de0*/  ISETP.GE.AND.EX P0, PT, R11, R7, PT, P0 ;  /* 0x000000070b00720c */ /* 0x000fe40003f06300 */
[----:B---3--:R-:W-:-:S04]  /*0df0*/  ISETP.GE.U32.AND P1, PT, R12, R6, PT ;  /* 0x000000060c00720c */ /* 0x008fc80003f26070 */
[----:B------:R-:W-:-:S07]  /*0e00*/  ISETP.GE.AND.EX P1, PT, R13, R7, PT, P1 ;  /* 0x000000070d00720c */ /* 0x000fce0003f26310 */
        /* <DEDUP_REMOVED lines=11> */
[----:B------:R-:W-:Y:S01]  /*0ec0*/  ISETP.GE.AND.EX P0, PT, R23, R7, PT, P0 ;  /* 0x000000071700720c */ /* 0x000fe20003f06300 */
        /* <DEDUP_REMOVED lines=20> */
.L_x_14:
        /* <DEDUP_REMOVED lines=19> */
[----:B------:R-:W-:Y:S02]  /*1140*/  ISETP.GE.AND.EX P1, PT, R21, R7, PT, P1 ;  /* 0x000000071500720c */ /* 0x000fe40003f26310 */
[----:B---3--:R-:W-:-:S04]  /*1150*/  ISETP.GE.U32.AND P0, PT, R16, R6, PT ;  /* 0x000000061000720c */ /* 0x008fc80003f06070 */
[----:B------:R-:W-:Y:S02]  /*1160*/  ISETP.GE.AND.EX P0, PT, R17, R7, PT, P0 ;  /* 0x000000071100720c */ /* 0x000fe40003f06300 */
        /* <DEDUP_REMOVED lines=19> */
[----:B------:R-:W-:Y:S01]  /*12a0*/  ISETP.GE.AND.EX P1, PT, R15, R7, PT, P1 ;  /* 0x000000070f00720c */ /* 0x000fe20003f26310 */
[----:B-1----:R-:W-:-:S04]  /*12b0*/  @!P0 IMAD.WIDE.U32 R22, R24, 0x8, R12 ;  /* 0x0000000818168825 */ /* 0x002fc800078e000c */
[----:B--2---:R-:W-:-:S04]  /*12c0*/  @P0 IMAD.WIDE.U32 R20, R24, 0x8, R18 ;  /* 0x0000000818140825 */ /* 0x004fc800078e0012 */
[----:B------:R-:W-:Y:S01]  /*12d0*/  @P0 IMAD.WIDE.U32 R10, R24, 0x8, R12 ;  /* 0x00000008180a0825 */ /* 0x000fe200078e000c */
[----:B------:R-:W-:Y:S04]  /*12e0*/  @P0 STG.E.64 desc[UR4][R20.64], R16 ;  /* 0x0000001014000986 */ /* 0x000fe8000c101b04 */
[----:B------:R0:W-:Y:S04]  /*12f0*/  @P0 STG.E.64 desc[UR4][R10.64], R6 ;  /* 0x000000060a000986 */ /* 0x0001e8000c101b04 */
[----:B------:R1:W-:Y:S04]  /*1300*/  @!P0 STG.E.64 desc[UR4][R28.64], R6 ;  /* 0x000000061c008986 */ /* 0x0003e8000c101b04 */
[----:B------:R2:W-:Y:S01]  /*1310*/  @!P0 STG.E.64 desc[UR4][R22.64], R16 ;  /* 0x0000001016008986 */ /* 0x0005e2000c101b04 */
[----:B------:R-:W-:Y:S01]  /*1320*/  ISETP.GE.AND.EX P0, PT, R9, R7, PT, P3 ;  /* 0x000000070900720c */ /* 0x000fe20003f06330 */
        /* <DEDUP_REMOVED lines=18> */
.L_x_17:
        /* <DEDUP_REMOVED lines=14> */
[----:B------:R-:W-:Y:S02]  /*1530*/  ISETP.GE.AND.EX P0, PT, R13, R7, PT, P0 ;  /* 0x000000070d00720c */ /* 0x000fe40003f06300 */
[----:B---3--:R-:W-:-:S04]  /*1540*/  ISETP.GE.U32.AND P1, PT, R8, R6, PT ;  /* 0x000000060800720c */ /* 0x008fc80003f26070 */
        /* <DEDUP_REMOVED lines=25> */
.L_x_18:
        /* <DEDUP_REMOVED lines=9> */
[----:B------:R-:W-:-:S13]  /*1770*/  ISETP.GE.AND.EX P0, PT, R9, R7, PT, P0 ;  /* 0x000000070900720c */ /* 0x000fda0003f06300 */
[----:B------:R2:W-:Y:S04]  /*1780*/  @P0 STG.E.64 desc[UR4][R10.64], R8 ;  /* 0x000000080a000986 */ /* 0x0005e8000c101b04 */
[----:B------:R2:W-:Y:S04]  /*1790*/  @P0 STG.E.64 desc[UR4][R12.64], R6 ;  /* 0x000000060c000986 */ /* 0x0005e8000c101b04 */
[----:B------:R2:W-:Y:S04]  /*17a0*/  @!P0 STG.E.64 desc[UR4][R10.64], R6 ;  /* 0x000000060a008986 */ /* 0x0005e8000c101b04 */
[----:B------:R2:W-:Y:S02]  /*17b0*/  @!P0 STG.E.64 desc[UR4][R12.64], R8 ;  /* 0x000000080c008986 */ /* 0x0005e4000c101b04 */
.L_x_16:
        /* <DEDUP_REMOVED lines=8> */
.L_x_20:
        /* <DEDUP_REMOVED lines=12> */
.L_x_37:


//--------------------- .text._Z14IndexVectorGPUIjEvPKT_S0_PS0_S3_ --------------------------
	.section	.text._Z14IndexVectorGPUIjEvPKT_S0_PS0_S3_,"ax",@progbits
	.align	128
        .global         _Z14IndexVectorGPUIjEvPKT_S0_PS0_S3_
        .type           _Z14IndexVectorGPUIjEvPKT_S0_PS0_S3_,@function
        .size           _Z14IndexVectorGPUIjEvPKT_S0_PS0_S3_,(.L_x_38 - _Z14IndexVectorGPUIjEvPKT_S0_PS0_S3_)
        .other          _Z14IndexVectorGPUIjEvPKT_S0_PS0_S3_,@"STO_CUDA_ENTRY STV_DEFAULT"
_Z14IndexVectorGPUIjEvPKT_S0_PS0_S3_:
.text._Z14IndexVectorGPUIjEvPKT_S0_PS0_S3_:
[----:B------:R-:W0:Y:S01]  /*0000*/  LDC R1, c[0x0][0x37c] ;  /* 0x0000df00ff017b82 */ /* 0x000e220000000800 */
[----:B------:R-:W1:Y:S01]  /*0010*/  S2R R5, SR_CTAID.X ;  /* 0x0000000000057919 */ /* 0x000e620000002500 */
[----:B------:R-:W1:Y:S01]  /*0020*/  LDCU UR4, c[0x0][0x360] ;  /* 0x00006c00ff0477ac */ /* 0x000e620008000800 */
[----:B0-----:R-:W-:Y:S01]  /*0030*/  IADD3 R1, PT, PT, R1, -0x60, RZ ;  /* 0xffffffa001017810 */ /* 0x001fe20007ffe0ff */
[----:B------:R-:W1:Y:S01]  /*0040*/  S2R R0, SR_TID.X ;  /* 0x0000000000007919 */ /* 0x000e620000002100 */
[----:B------:R-:W0:Y:S01]  /*0050*/  LDCU UR5, c[0x0][0x388] ;  /* 0x00007100ff0577ac */ /* 0x000e220008000800 */
[----:B-1----:R-:W-:-:S05]  /*0060*/  IMAD R5, R5, UR4, R0 ;  /* 0x0000000405057c24 */ /* 0x002fca000f8e0200 */
[----:B0-----:R-:W-:-:S13]  /*0070*/  ISETP.GE.U32.AND P0, PT, R5, UR5, PT ;  /* 0x0000000505007c0c */ /* 0x001fda000bf06070 */
[----:B------:R-:W-:Y:S05]  /*0080*/  @P0 EXIT ;  /* 0x000000000000094d */ /* 0x000fea0003800000 */
[----:B------:R-:W0:Y:S01]  /*0090*/  LDC.64 R2, c[0x0][0x380] ;  /* 0x0000e000ff027b82 */ /* 0x000e220000000a00 */
[----:B------:R-:W1:Y:S01]  /*00a0*/  LDCU.64 UR4, c[0x0][0x358] ;  /* 0x00006b00ff0477ac */ /* 0x000e620008000a00 */
[----:B------:R-:W-:-:S05]  /*00b0*/  SHF.L.U32 R7, R5, 0x3, RZ ;  /* 0x0000000305077819 */ /* 0x000fca00000006ff */
[----:B0-----:R-:W-:-:S05]  /*00c0*/  IMAD.WIDE.U32 R2, R7, 0x4, R2 ;  /* 0x0000000407027825 */ /* 0x001fca00078e0002 */
[----:B-1----:R-:W2:Y:S04]  /*00d0*/  LDG.E R18, desc[UR4][R2.64] ;  /* 0x0000000402127981 */ /* 0x002ea8000c1e1900 */
[----:B------:R-:W3:Y:S04]  /*00e0*/  LDG.E R9, desc[UR4][R2.64+0x4] ;  /* 0x0000040402097981 */ /* 0x000ee8000c1e1900 */
[----:B------:R-:W4:Y:S04]  /*00f0*/  LDG.E R12, desc[UR4][R2.64+0x8] ;  /* 0x00000804020c7981 */ /* 0x000f28000c1e1900 */
[----:B------:R-:W5:Y:S04]  /*0100*/  LDG.E R15, desc[UR4][R2.64+0xc] ;  /* 0x00000c04020f7981 */ /* 0x000f68000c1e1900 */
[----:B------:R-:W5:Y:S04]  /*0110*/  LDG.E R22, desc[UR4][R2.64+0x10] ;  /* 0x0000100402167981 */ /* 0x000f68000c1e1900 */
[----:B------:R-:W5:Y:S04]  /*0120*/  LDG.E R25, desc[UR4][R2.64+0x14] ;  /* 0x0000140402197981 */ /* 0x000f68000c1e1900 */
[----:B------:R-:W5:Y:S04]  /*0130*/  LDG.E R28, desc[UR4][R2.64+0x18] ;  /* 0x00001804021c7981 */ /* 0x000f68000c1e1900 */
[----:B------:R0:W5:Y:S01]  /*0140*/  LDG.E R31, desc[UR4][R2.64+0x1c] ;  /* 0x00001c04021f7981 */ /* 0x000162000c1e1900 */
[----:B------:R-:W-:Y:S01]  /*0150*/  HFMA2 R0, -RZ, RZ, 0, 0 ;  /* 0x00000000ff007431 */ /* 0x000fe200000001ff */
[----:B------:R-:W-:-:S02]  /*0160*/  MOV R4, RZ ;  /* 0x000000ff00047202 */ /* 0x000fc40000000f00 */
[----:B0-----:R-:W-:Y:S02]  /*0170*/  PRMT R2, RZ, 0x7610, R2 ;  /* 0x00007610ff027816 */ /* 0x001fe40000000002 */
[----:B------:R-:W-:Y:S01]  /*0180*/  PRMT R3, RZ, 0x7610, R3 ;  /* 0x00007610ff037816 */ /* 0x000fe20000000003 */
[----:B--2---:R-:W-:Y:S02]  /*0190*/  IMAD R18, R18, 0x3, RZ ;  /* 0x0000000312127824 */ /* 0x004fe400078e02ff */
[----:B---3--:R-:W-:-:S03]  /*01a0*/  IMAD R9, R9, 0x3, RZ ;  /* 0x0000000309097824 */ /* 0x008fc600078e02ff */
[C---:B------:R-:W-:Y:S01]  /*01b0*/  IADD3 R17, PT, PT, R18.reuse, -0x1, RZ ;  /* 0xffffffff12117810 */ /* 0x040fe20007ffe0ff */
[----:B------:R-:W-:Y:S02]  /*01c0*/  VIADD R16, R18, 0xfffffffe ;  /* 0xfffffffe12107836 */ /* 0x000fe40000000000 */
[----:B----4-:R-:W-:Y:S01]  /*01d0*/  IMAD R12, R12, 0x3, RZ ;  /* 0x000000030c0c7824 */ /* 0x010fe200078e02ff */
[C---:B------:R-:W-:Y:S01]  /*01e0*/  IADD3 R19, PT, PT, R9.reuse, -0x2, RZ ;  /* 0xfffffffe09137810 */ /* 0x040fe20007ffe0ff */
[----:B------:R-:W-:Y:S02]  /*01f0*/  VIADD R8, R9, 0xffffffff ;  /* 0xffffffff09087836 */ /* 0x000fe40000000000 */
[----:B-----5:R-:W-:Y:S01]  /*0200*/  IMAD R15, R15, 0x3, RZ ;  /* 0x000000030f0f7824 */ /* 0x020fe200078e02ff */
[C---:B------:R-:W-:Y:S01]  /*0210*/  IADD3 R10, PT, PT, R12.reuse, -0x2, RZ ;  /* 0xfffffffe0c0a7810 */ /* 0x040fe20007ffe0ff */
[----:B------:R0:W-:Y:S01]  /*0220*/  STL.128 [R1], R16 ;  /* 0x0000001001007387 */ /* 0x0001e20000100c00 */
[----:B------:R-:W-:Y:S01]  /*0230*/  IADD3 R11, PT, PT, R12, -0x1, RZ ;  /* 0xffffffff0c0b7810 */ /* 0x000fe20007ffe0ff */
[----:B------:R-:W-:Y:S01]  /*0240*/  IMAD R22, R22, 0x3, RZ ;  /* 0x0000000316167824 */ /* 0x000fe200078e02ff */
[C---:B------:R-:W-:Y:S01]  /*0250*/  IADD3 R14, PT, PT, R15.reuse, -0x1, RZ ;  /* 0xffffffff0f0e7810 */ /* 0x040fe20007ffe0ff */
[----:B------:R-:W-:-:S02]  /*0260*/  VIADD R13, R15, 0xfffffffe ;  /* 0xfffffffe0f0d7836 */ /* 0x000fc40000000000 */
[----:B------:R-:W-:Y:S01]  /*0270*/  IMAD R25, R25, 0x3, RZ ;  /* 0x0000000319197824 */ /* 0x000fe200078e02ff */
[C---:B------:R-:W-:Y:S01]  /*0280*/  IADD3 R20, PT, PT, R22.reuse, -0x2, RZ ;  /* 0xfffffffe16147810 */ /* 0x040fe20007ffe0ff */
[----:B------:R-:W-:Y:S01]  /*0290*/  VIADD R21, R22, 0xffffffff ;  /* 0xffffffff16157836 */ /* 0x000fe20000000000 */
[----:B------:R0:W-:Y:S01]  /*02a0*/  STL.128 [R1+0x10], R8 ;  /* 0x0000100801007387 */ /* 0x0001e20000100c00 */
[----:B------:R-:W-:Y:S01]  /*02b0*/  IMAD R28, R28, 0x3, RZ ;  /* 0x000000031c1c7824 */ /* 0x000fe200078e02ff */
[C---:B------:R-:W-:Y:S02]  /*02c0*/  IADD3 R23, PT, PT, R25.reuse, -0x2, RZ ;  /* 0xfffffffe19177810 */ /* 0x040fe40007ffe0ff */
[----:B------:R-:W-:Y:S01]  /*02d0*/  IADD3 R24, PT, PT, R25, -0x1, RZ ;  /* 0xffffffff19187810 */ /* 0x000fe20007ffe0ff */
[----:B------:R-:W-:Y:S01]  /*02e0*/  IMAD R31, R31, 0x3, RZ ;  /* 0x000000031f1f7824 */ /* 0x000fe200078e02ff */
[C---:B------:R-:W-:Y:S01]  /*02f0*/  IADD3 R27, PT, PT, R28.reuse, -0x1, RZ ;  /* 0xffffffff1c1b7810 */ /* 0x040fe20007ffe0ff */
[----:B------:R-:W-:Y:S01]  /*0300*/  VIADD R26, R28, 0xfffffffe ;  /* 0xfffffffe1c1a7836 */ /* 0x000fe20000000000 */
[----:B------:R0:W-:Y:S01]  /*0310*/  STL.128 [R1+0x20], R12 ;  /* 0x0000200c01007387 */ /* 0x0001e20000100c00 */
[C---:B------:R-:W-:Y:S01]  /*0320*/  VIADD R30, R31.reuse, 0xffffffff ;  /* 0xffffffff1f1e7836 */ /* 0x040fe20000000000 */
[----:B------:R-:W-:-:S02]  /*0330*/  IADD3 R29, PT, PT, R31, -0x2, RZ ;  /* 0xfffffffe1f1d7810 */ /* 0x000fc40007ffe0ff */
[----:B------:R0:W-:Y:S04]  /*0340*/  STL.128 [R1+0x30], R20 ;  /* 0x0000301401007387 */ /* 0x0001e80000100c00 */
[----:B------:R0:W-:Y:S04]  /*0350*/  STL.128 [R1+0x40], R24 ;  /* 0x0000401801007387 */ /* 0x0001e80000100c00 */
[----:B------:R0:W-:Y:S02]  /*0360*/  STL.128 [R1+0x50], R28 ;  /* 0x0000501c01007387 */ /* 0x0001e40000100c00 */
.L_x_26:
[----:B0----5:R-:W-:-:S06]  /*0370*/  IMAD R12, R4, 0x4, R1 ;  /* 0x00000004040c7824 */ /* 0x021fcc00078e0201 */
[----:B------:R-:W5:Y:S01]  /*0380*/  LDL R12, [R12] ;  /* 0x000000000c0c7983 */ /* 0x000f620000100800 */
[C---:B------:R-:W-:Y:S01]  /*0390*/  IADD3 R6, PT, PT, R4.reuse, -0x11, RZ ;  /* 0xffffffef04067810 */ /* 0x040fe20007ffe0ff */
[----:B------:R-:W-:Y:S01]  /*03a0*/  IMAD R14, R5, 0x12c, R0 ;  /* 0x0000012c050e7824 */ /* 0x000fe200078e0200 */
[----:B------:R-:W-:Y:S02]  /*03b0*/  IADD3 R13, PT, PT, -R4, 0x18, RZ ;  /* 0x00000018040d7810 */ /* 0x000fe40007ffe1ff */
[----:B------:R-:W-:Y:S02]  /*03c0*/  ISETP.GE.U32.AND P0, PT, R6, 0x7, PT ;  /* 0x000000070600780c */ /* 0x000fe40003f06070 */
[----:B------:R-:W-:-:S11]  /*03d0*/  MOV R15, R4 ;  /* 0x00000004000f7202 */ /* 0x000fd60000000f00 */
[----:B------:R-:W-:Y:S05]  /*03e0*/  @!P0 BRA `(.L_x_21) ;  /* 0x0000000400b48947 */ /* 0x000fea0003800000 */
[----:B------:R-:W-:Y:S01]  /*03f0*/  IMAD R7, R5, 0x12c, R4 ;  /* 0x0000012c05077824 */ /* 0x000fe200078e0204 */
[----:B------:R-:W-:Y:S01]  /*0400*/  LOP3.LUT R17, R13, 0xfffffff8, RZ, 0xc0, !PT ;  /* 0xfffffff80d117812 */ /* 0x000fe200078ec0ff */
[----:B------:R-:W-:Y:S01]  /*0410*/  VIADD R15, R4, 0x3 ;  /* 0x00000003040f7836 */ /* 0x000fe20000000000 */
[----:B------:R-:W0:Y:S02]  /*0420*/  LDCU.128 UR8, c[0x0][0x390] ;  /* 0x00007200ff0877ac */ /* 0x000e240008000c00 */
[----:B------:R-:W-:Y:S02]  /*0430*/  IADD3 R16, PT, PT, R7, R0, RZ ;  /* 0x0000000007107210 */ /* 0x000fe40007ffe0ff */
[----:B------:R-:W-:-:S07]  /*0440*/  IADD3 R17, PT, PT, -R17, RZ, RZ ;  /* 0x000000ff11117210 */ /* 0x000fce0007ffe1ff */
.L_x_22:
[----:B------:R-:W-:-:S05]  /*0450*/  VIADD R6, R15, 0xfffffffd ;  /* 0xfffffffd0f067836 */ /* 0x000fca0000000000 */
[----:B------:R-:W-:-:S05]  /*0460*/  LEA R26, R6, R1, 0x2 ;  /* 0x00000001061a7211 */ /* 0x000fca00078e10ff */
[----:B------:R-:W2:Y:S04]  /*0470*/  LDL R25, [R26] ;  /* 0x000000001a197983 */ /* 0x000ea80000100800 */
[----:B------:R-:W3:Y:S04]  /*0480*/  LDL R18, [R26+0x4] ;  /* 0x000004001a127983 */ /* 0x000ee80000100800 */
[----:B------:R-:W4:Y:S04]  /*0490*/  LDL R19, [R26+0x8] ;  /* 0x000008001a137983 */ /* 0x000f280000100800 */
[----:B------:R-:W4:Y:S04]  /*04a0*/  LDL R20, [R26+0xc] ;  /* 0x00000c001a147983 */ /* 0x000f280000100800 */
[----:B------:R-:W4:Y:S04]  /*04b0*/  LDL R21, [R26+0x10] ;  /* 0x000010001a157983 */ /* 0x000f280000100800 */
[----:B------:R-:W4:Y:S04]  /*04c0*/  LDL R22, [R26+0x14] ;  /* 0x000014001a167983 */ /* 0x000f280000100800 */
[----:B------:R-:W4:Y:S04]  /*04d0*/  LDL R23, [R26+0x18] ;  /* 0x000018001a177983 */ /* 0x000f280000100800 */
[----:B------:R-:W4:Y:S01]  /*04e0*/  LDL R24, [R26+0x1c] ;  /* 0x00001c001a187983 */ /* 0x000f220000100800 */
[----:B------:R-:W-:Y:S01]  /*04f0*/  IADD3 R17, PT, PT, R17, 0x8, RZ ;  /* 0x0000000811117810 */ /* 0x000fe20007ffe0ff */
[----:B------:R-:W-:Y:S01]  /*0500*/  VIADD R15, R15, 0x8 ;  /* 0x000000080f0f7836 */ /* 0x000fe20000000000 */
[----:B--2--5:R-:W-:-:S02]  /*0510*/  ISETP.GE.U32.AND P0, PT, R25, R12, PT ;  /* 0x0000000c1900720c */ /* 0x024fc40003f06070 */
[----:B---3--:R-:W-:-:S11]  /*0520*/  ISETP.GE.U32.AND P1, PT, R18, R12, PT ;  /* 0x0000000c1200720c */ /* 0x008fd60003f26070 */
[----:B0-----:R-:W-:Y:S01]  /*0530*/  @P0 MOV R6, UR8 ;  /* 0x0000000800060c02 */ /* 0x001fe20008000f00 */
[----:B------:R-:W-:Y:S01]  /*0540*/  @P0 IMAD.U32 R7, RZ, RZ, UR9 ;  /* 0x00000009ff070e24 */ /* 0x000fe2000f8e00ff */
[----:B------:R-:W-:Y:S02]  /*0550*/  @P0 MOV R8, UR10 ;  /* 0x0000000a00080c02 */ /* 0x000fe40008000f00 */
[----:B------:R-:W-:Y:S01]  /*0560*/  @P0 MOV R9, UR11 ;  /* 0x0000000b00090c02 */ /* 0x000fe20008000f00 */
[----:B------:R-:W-:Y:S01]  /*0570*/  @P0 IMAD.WIDE.U32 R10, R16, 0x4, R6 ;  /* 0x00000004100a0825 */ /* 0x000fe200078e0006 */
[----:B------:R-:W-:-:S03]  /*0580*/  @!P0 MOV R7, UR9 ;  /* 0x0000000900078c02 */ /* 0x000fc60008000f00 */
[----:B------:R-:W-:Y:S01]  /*0590*/  @!P0 IMAD.U32 R6, RZ, RZ, UR8 ;  /* 0x00000008ff068e24 */ /* 0x000fe2000f8e00ff */
[----:B------:R0:W-:Y:S01]  /*05a0*/  @P0 STG.E desc[UR4][R10.64], R25 ;  /* 0x000000190a000986 */ /* 0x0001e2000c101904 */
[----:B----4-:R-:W-:Y:S01]  /*05b0*/  ISETP.GE.U32.AND P2, PT, R23, R12, PT ;  /* 0x0000000c1700720c */ /* 0x010fe20003f46070 */
[C---:B0-----:R-:W-:Y:S01]  /*05c0*/  @P0 IMAD.WIDE.U32 R10, R16.reuse, 0x4, R8 ;  /* 0x00000004100a0825 */ /* 0x041fe200078e0008 */
[----:B------:R-:W-:Y:S02]  /*05d0*/  @!P0 MOV R8, UR10 ;  /* 0x0000000a00088c02 */ /* 0x000fe40008000f00 */
[----:B------:R-:W-:Y:S02]  /*05e0*/  @!P0 MOV R9, UR11 ;  /* 0x0000000b00098c02 */ /* 0x000fe40008000f00 */
[----:B------:R-:W-:Y:S01]  /*05f0*/  @P0 STG.E desc[UR4][R10.64], R12 ;  /* 0x0000000c0a000986 */ /* 0x000fe2000c101904 */
[----:B------:R-:W-:-:S05]  /*0600*/  @!P0 IMAD.WIDE.U32 R10, R16, 0x4, R6 ;  /* 0x00000004100a8825 */ /* 0x000fca00078e0006 */
[----:B------:R0:W-:Y:S02]  /*0610*/  @!P0 STG.E desc[UR4][R10.64], R12 ;  /* 0x0000000c0a008986 */ /* 0x0001e4000c101904 */
[----:B0-----:R-:W-:-:S05]  /*0620*/  @!P0 IMAD.WIDE.U32 R10, R16, 0x4, R8 ;  /* 0x00000004100a8825 */ /* 0x001fca00078e0008 */
[----:B------:R0:W-:Y:S01]  /*0630*/  @!P0 STG.E desc[UR4][R10.64], R25 ;  /* 0x000000190a008986 */ /* 0x0001e2000c101904 */
[----:B------:R-:W-:Y:S01]  /*0640*/  ISETP.GE.U32.AND P0, PT, R19, R12, PT ;  /* 0x0000000c1300720c */ /* 0x000fe20003f06070 */
[----:B0-----:R-:W-:-:S04]  /*0650*/  VIADD R25, R16, 0x1 ;  /* 0x0000000110197836 */ /* 0x001fc80000000000 */
[----:B------:R-:W-:-:S05]  /*0660*/  @P1 IMAD.WIDE.U32 R10, R25, 0x4, R6 ;  /* 0x00000004190a1825 */ /* 0x000fca00078e0006 */
[----:B------:R0:W-:Y:S02]  /*0670*/  @P1 STG.E desc[UR4][R10.64], R18 ;  /* 0x000000120a001986 */ /* 0x0001e4000c101904 */
[----:B0-----:R-:W-:-:S05]  /*0680*/  @P1 IMAD.WIDE.U32 R10, R25, 0x4, R8 ;  /* 0x00000004190a1825 */ /* 0x001fca00078e0008 */
[----:B------:R-:W-:Y:S01]  /*0690*/  @P1 STG.E desc[UR4][R10.64], R12 ;  /* 0x0000000c0a001986 */ /* 0x000fe2000c101904 */
[----:B------:R-:W-:-:S05]  /*06a0*/  @!P1 IMAD.WIDE.U32 R10, R25, 0x4, R6 ;  /* 0x00000004190a9825 */ /* 0x000fca00078e0006 */
[----:B------:R0:W-:Y:S02]  /*06b0*/  @!P1 STG.E desc[UR4][R10.64], R12 ;  /* 0x0000000c0a009986 */ /* 0x0001e4000c101904 */
[----:B0-----:R-:W-:Y:S01]  /*06c0*/  @!P1 IMAD.WIDE.U32 R10, R25, 0x4, R8 ;  /* 0x00000004190a9825 */ /* 0x001fe200078e0008 */
[----:B------:R-:W-:-:S04]  /*06d0*/  IADD3 R25, PT, PT, R16, 0x2, RZ ;  /* 0x0000000210197810 */ /* 0x000fc80007ffe0ff */
[----:B------:R0:W-:Y:S01]  /*06e0*/  @!P1 STG.E desc[UR4][R10.64], R18 ;  /* 0x000000120a009986 */ /* 0x0001e2000c101904 */
[----:B------:R-:W-:Y:S01]  /*06f0*/  ISETP.GE.U32.AND P1, PT, R20, R12, PT ;  /* 0x0000000c1400720c */ /* 0x000fe20003f26070 */
[----:B0-----:R-:W-:-:S05]  /*0700*/  @P0 IMAD.WIDE.U32 R10, R25, 0x4, R6 ;  /* 0x00000004190a0825 */ /* 0x001fca00078e0006 */
        /* <DEDUP_REMOVED lines=9> */
[----:B0-----:R-:W-:-:S04]  /*07a0*/  @P1 IMAD.WIDE.U32 R10, R25, 0x4, R6 ;  /* 0x00000004190a1825 */ /* 0x001fc800078e0006 */
[C---:B------:R-:W-:Y:S01]  /*07b0*/  @P1 IMAD.WIDE.U32 R18, R25.reuse, 0x4, R8 ;  /* 0x0000000419121825 */ /* 0x040fe200078e0008 */
[----:B------:R-:W-:Y:S04]  /*07c0*/  @P1 STG.E desc[UR4][R10.64], R20 ;  /* 0x000000140a001986 */ /* 0x000fe8000c101904 */
[----:B------:R-:W-:Y:S01]  /*07d0*/  @P1 STG.E desc[UR4][R18.64], R12 ;  /* 0x0000000c12001986 */ /* 0x000fe2000c101904 */
[----:B------:R-:W-:-:S05]  /*07e0*/  @!P1 IMAD.WIDE.U32 R10, R25, 0x4, R6 ;  /* 0x00000004190a9825 */ /* 0x000fca00078e0006 */
[----:B------:R0:W-:Y:S02]  /*07f0*/  @!P1 STG.E desc[UR4][R10.64], R12 ;  /* 0x0000000c0a009986 */ /* 0x0001e4000c101904 */
[----:B0-----:R-:W-:Y:S01]  /*0800*/  @!P1 IMAD.WIDE.U32 R10, R25, 0x4, R8 ;  /* 0x00000004190a9825 */ /* 0x001fe200078e0008 */
[----:B------:R-:W-:-:S04]  /*0810*/  IADD3 R25, PT, PT, R16, 0x4, RZ ;  /* 0x0000000410197810 */ /* 0x000fc80007ffe0ff */
[----:B------:R0:W-:Y:S01]  /*0820*/  @!P1 STG.E desc[UR4][R10.64], R20 ;  /* 0x000000140a009986 */ /* 0x0001e2000c101904 */
[----:B------:R-:W-:Y:S01]  /*0830*/  ISETP.GE.U32.AND P1, PT, R22, R12, PT ;  /* 0x0000000c1600720c */ /* 0x000fe20003f26070 */
[----:B------:R-:W-:-:S04]  /*0840*/  @P0 IMAD.WIDE.U32 R18, R25, 0x4, R8 ;  /* 0x0000000419120825 */ /* 0x000fc800078e0008 */
[----:B0-----:R-:W-:-:S04]  /*0850*/  @P0 IMAD.WIDE.U32 R10, R25, 0x4, R6 ;  /* 0x00000004190a0825 */ /* 0x001fc800078e0006 */
[----:B------:R-:W-:Y:S01]  /*0860*/  VIADD R20, R16, 0x5 ;  /* 0x0000000510147836 */ /* 0x000fe20000000000 */
[----:B------:R-:W-:Y:S04]  /*0870*/  @P0 STG.E desc[UR4][R10.64], R21 ;  /* 0x000000150a000986 */ /* 0x000fe8000c101904 */
[----:B------:R0:W-:Y:S01]  /*0880*/  @P0 STG.E desc[UR4][R18.64], R12 ;  /* 0x0000000c12000986 */ /* 0x0001e2000c101904 */
[----:B------:R-:W-:-:S04]  /*0890*/  @!P0 IMAD.WIDE.U32 R10, R25, 0x4, R6 ;  /* 0x00000004190a8825 */ /* 0x000fc800078e0006 */
[----:B0-----:R-:W-:Y:S01]  /*08a0*/  @P1 IMAD.WIDE.U32 R18, R20, 0x4, R6 ;  /* 0x0000000414121825 */ /* 0x001fe200078e0006 */
[----:B------:R0:W-:Y:S03]  /*08b0*/  @!P0 STG.E desc[UR4][R10.64], R12 ;  /* 0x0000000c0a008986 */ /* 0x0001e6000c101904 */
[----:B0-----:R-:W-:Y:S01]  /*08c0*/  @!P0 IMAD.WIDE.U32 R10, R25, 0x4, R8 ;  /* 0x00000004190a8825 */ /* 0x001fe200078e0008 */
[----:B------:R-:W-:-:S04]  /*08d0*/  IADD3 R25, PT, PT, R16, 0x6, RZ ;  /* 0x0000000610197810 */ /* 0x000fc80007ffe0ff */
[----:B------:R0:W-:Y:S01]  /*08e0*/  @!P0 STG.E desc[UR4][R10.64], R21 ;  /* 0x000000150a008986 */ /* 0x0001e2000c101904 */
[----:B------:R-:W-:-:S03]  /*08f0*/  ISETP.GE.U32.AND P0, PT, R24, R12, PT ;  /* 0x0000000c1800720c */ /* 0x000fc60003f06070 */
[----:B------:R-:W-:Y:S01]  /*0900*/  @P1 STG.E desc[UR4][R18.64], R22 ;  /* 0x0000001612001986 */ /* 0x000fe2000c101904 */
[----:B0-----:R-:W-:-:S04]  /*0910*/  @P1 IMAD.WIDE.U32 R10, R20, 0x4, R8 ;  /* 0x00000004140a1825 */ /* 0x001fc800078e0008 */
[C---:B------:R-:W-:Y:S01]  /*0920*/  @!P1 IMAD.WIDE.U32 R18, R20.reuse, 0x4, R6 ;  /* 0x0000000414129825 */ /* 0x040fe200078e0006 */
[----:B------:R0:W-:Y:S03]  /*0930*/  @P1 STG.E desc[UR4][R10.64], R12 ;  /* 0x0000000c0a001986 */ /* 0x0001e6000c101904 */
[----:B------:R-:W-:Y:S01]  /*0940*/  @!P1 IMAD.WIDE.U32 R20, R20, 0x4, R8 ;  /* 0x0000000414149825 */ /* 0x000fe200078e0008 */
[----:B------:R1:W-:Y:S04]  /*0950*/  @!P1 STG.E desc[UR4][R18.64], R12 ;  /* 0x0000000c12009986 */ /* 0x0003e8000c101904 */
[----:B------:R2:W-:Y:S01]  /*0960*/  @!P1 STG.E desc[UR4][R20.64], R22 ;  /* 0x0000001614009986 */ /* 0x0005e2000c101904 */
[----:B0-----:R-:W-:-:S04]  /*0970*/  @P2 IMAD.WIDE.U32 R10, R25, 0x4, R6 ;  /* 0x00000004190a2825 */ /* 0x001fc800078e0006 */
[C---:B-1----:R-:W-:Y:S01]  /*0980*/  @!P2 IMAD.WIDE.U32 R18, R25.reuse, 0x4, R6 ;  /* 0x000000041912a825 */ /* 0x042fe200078e0006 */
[----:B------:R-:W-:Y:S03]  /*0990*/  @P2 STG.E desc[UR4][R10.64], R23 ;  /* 0x000000170a002986 */ /* 0x000fe6000c101904 */
[C-C-:B--2---:R-:W-:Y:S01]  /*09a0*/  @P2 IMAD.WIDE.U32 R20, R25.reuse, 0x4, R8.reuse ;  /* 0x0000000419142825 */ /* 0x144fe200078e0008 */
[C---:B------:R-:W-:Y:S02]  /*09b0*/  IADD3 R22, PT, PT, R16.reuse, 0x7, RZ ;  /* 0x0000000710167810 */ /* 0x040fe40007ffe0ff */
[----:B------:R-:W-:Y:S02]  /*09c0*/  IADD3 R16, PT, PT, R16, 0x8, RZ ;  /* 0x0000000810107810 */ /* 0x000fe40007ffe0ff */
[----:B------:R0:W-:Y:S01]  /*09d0*/  @P2 STG.E desc[UR4][R20.64], R12 ;  /* 0x0000000c14002986 */ /* 0x0001e2000c101904 */
[----:B------:R-:W-:-:S03]  /*09e0*/  @!P2 IMAD.WIDE.U32 R10, R25, 0x4, R8 ;  /* 0x00000004190aa825 */ /* 0x000fc600078e0008 */
[----:B------:R1:W-:Y:S04]  /*09f0*/  @!P2 STG.E desc[UR4][R18.64], R12 ;  /* 0x0000000c1200a986 */ /* 0x0003e8000c101904 */
[----:B------:R2:W-:Y:S01]  /*0a00*/  @!P2 STG.E desc[UR4][R10.64], R23 ;  /* 0x000000170a00a986 */ /* 0x0005e2000c101904 */
[----:B0-----:R-:W-:-:S04]  /*0a10*/  @P0 IMAD.WIDE.U32 R20, R22, 0x4, R6 ;  /* 0x0000000416140825 */ /* 0x001fc800078e0006 */
[C---:B------:R-:W-:Y:S01]  /*0a20*/  @!P0 IMAD.WIDE.U32 R6, R22.reuse, 0x4, R6 ;  /* 0x0000000416068825 */ /* 0x040fe200078e0006 */
[----:B------:R2:W-:Y:S03]  /*0a30*/  @P0 STG.E desc[UR4][R20.64], R24 ;  /* 0x0000001814000986 */ /* 0x0005e6000c101904 */
[----:B-1----:R-:W-:-:S04]  /*0a40*/  @P0 IMAD.WIDE.U32 R18, R22, 0x4, R8 ;  /* 0x0000000416120825 */ /* 0x002fc800078e0008 */
[----:B------:R-:W-:Y:S01]  /*0a50*/  @!P0 IMAD.WIDE.U32 R8, R22, 0x4, R8 ;  /* 0x0000000416088825 */ /* 0x000fe200078e0008 */
[----:B------:R2:W-:Y:S04]  /*0a60*/  @P0 STG.E desc[UR4][R18.64], R12 ;  /* 0x0000000c12000986 */ /* 0x0005e8000c101904 */
[----:B------:R2:W-:Y:S04]  /*0a70*/  @!P0 STG.E desc[UR4][R6.64], R12 ;  /* 0x0000000c06008986 */ /* 0x0005e8000c101904 */
[----:B------:R2:W-:Y:S01]  /*0a80*/  @!P0 STG.E desc[UR4][R8.64], R24 ;  /* 0x0000001808008986 */ /* 0x0005e2000c101904 */
[----:B------:R-:W-:-:S13]  /*0a90*/  ISETP.NE.AND P0, PT, R17, RZ, PT ;  /* 0x000000ff1100720c */ /* 0x000fda0003f05270 */
[----:B--2---:R-:W-:Y:S05]  /*0aa0*/  @P0 BRA `(.L_x_22) ;  /* 0xfffffff800680947 */ /* 0x004fea000383ffff */
[----:B------:R-:W-:-:S07]  /*0ab0*/  IADD3 R15, PT, PT, R15, -0x3, RZ ;  /* 0xfffffffd0f0f7810 */ /* 0x000fce0007ffe0ff */
.L_x_21:
        /* <DEDUP_REMOVED lines=11> */
[----:B------:R-:W2:Y:S04]  /*0b70*/  LDL R27, [R18] ;  /* 0x00000000121b7983 */ /* 0x000ea80000100800 */
[----:B------:R-:W3:Y:S04]  /*0b80*/  LDL R20, [R18+0x4] ;  /* 0x0000040012147983 */ /* 0x000ee80000100800 */
[----:B------:R-:W4:Y:S04]  /*0b90*/  LDL R21, [R18+0x8] ;  /* 0x0000080012157983 */ /* 0x000f280000100800 */
[----:B------:R1:W4:Y:S01]  /*0ba0*/  LDL R13, [R18+0xc] ;  /* 0x00000c00120d7983 */ /* 0x0003220000100800 */
[----:B------:R-:W-:-:S02]  /*0bb0*/  IADD3 R22, PT, PT, R14, R15, RZ ;  /* 0x0000000f0e167210 */ /* 0x000fc40007ffe0ff */
[----:B------:R-:W-:Y:S02]  /*0bc0*/  IADD3 R15, PT, PT, R15, 0x4, RZ ;  /* 0x000000040f0f7810 */ /* 0x000fe40007ffe0ff */
[C---:B------:R-:W-:Y:S01]  /*0bd0*/  IADD3 R25, PT, PT, R22.reuse, 0x1, RZ ;  /* 0x0000000116197810 */ /* 0x040fe20007ffe0ff */
[----:B------:R-:W-:Y:S01]  /*0be0*/  VIADD R23, R22, 0x2 ;  /* 0x0000000216177836 */ /* 0x000fe20000000000 */
[-C--:B--2--5:R-:W-:Y:S02]  /*0bf0*/  ISETP.GE.U32.AND P3, PT, R27, R12.reuse, PT ;  /* 0x0000000c1b00720c */ /* 0x0a4fe40003f66070 */
[-C--:B---3--:R-:W-:Y:S02]  /*0c00*/  ISETP.GE.U32.AND P2, PT, R20, R12.reuse, PT ;  /* 0x0000000c1400720c */ /* 0x088fe40003f46070 */
[----:B----4-:R-:W-:-:S09]  /*0c10*/  ISETP.GE.U32.AND P1, PT, R21, R12, PT ;  /* 0x0000000c1500720c */ /* 0x010fd20003f26070 */
[----:B0-----:R-:W-:Y:S01]  /*0c20*/  @P3 MOV R10, UR8 ;  /* 0x00000008000a3c02 */ /* 0x001fe20008000f00 */
[----:B------:R-:W-:Y:S01]  /*0c30*/  @P3 IMAD.U32 R11, RZ, RZ, UR9 ;  /* 0x00000009ff0b3e24 */ /* 0x000fe2000f8e00ff */
[----:B------:R-:W-:Y:S02]  /*0c40*/  @P3 MOV R8, UR10 ;  /* 0x0000000a00083c02 */ /* 0x000fe40008000f00 */
[----:B------:R-:W-:Y:S01]  /*0c50*/  @P3 MOV R9, UR11 ;  /* 0x0000000b00093c02 */ /* 0x000fe20008000f00 */
[----:B------:R-:W-:Y:S01]  /*0c60*/  @P3 IMAD.WIDE.U32 R16, R22, 0x4, R10 ;  /* 0x0000000416103825 */ /* 0x000fe200078e000a */
[----:B------:R-:W-:-:S03]  /*0c70*/  @!P3 MOV R10, UR8 ;  /* 0x00000008000abc02 */ /* 0x000fc60008000f00 */
[----:B------:R-:W-:Y:S01]  /*0c80*/  @P3 IMAD.WIDE.U32 R6, R22, 0x4, R8 ;  /* 0x0000000416063825 */ /* 0x000fe200078e0008 */
[----:B------:R-:W-:Y:S01]  /*0c90*/  @!P3 MOV R8, UR10 ;  /* 0x0000000a0008bc02 */ /* 0x000fe20008000f00 */
[----:B------:R-:W-:Y:S01]  /*0ca0*/  @P3 STG.E desc[UR4][R16.64], R27 ;  /* 0x0000001b10003986 */ /* 0x000fe2000c101904 */
[----:B------:R-:W-:Y:S01]  /*0cb0*/  @!P3 MOV R9, UR11 ;  /* 0x0000000b0009bc02 */ /* 0x000fe20008000f00 */
[----:B------:R-:W-:Y:S02]  /*0cc0*/  @!P3 IMAD.U32 R11, RZ, RZ, UR9 ;  /* 0x00000009ff0bbe24 */ /* 0x000fe4000f8e00ff */
[----:B------:R-:W-:Y:S01]  /*0cd0*/  @P3 STG.E desc[UR4][R6.64], R12 ;  /* 0x0000000c06003986 */ /* 0x000fe2000c101904 */
[----:B-1----:R-:W-:-:S04]  /*0ce0*/  @!P2 IMAD.WIDE.U32 R18, R25, 0x4, R10 ;  /* 0x000000041912a825 */ /* 0x002fc800078e000a */
[----:B------:R-:W-:-:S04]  /*0cf0*/  @!P3 IMAD.WIDE.U32 R16, R22, 0x4, R10 ;  /* 0x000000041610b825 */ /* 0x000fc800078e000a */
[C---:B------:R-:W-:Y:S01]  /*0d00*/  @!P3 IMAD.WIDE.U32 R6, R22.reuse, 0x4, R8 ;  /* 0x000000041606b825 */ /* 0x040fe200078e0008 */
[----:B------:R0:W-:Y:S01]  /*0d10*/  @!P3 STG.E desc[UR4][R16.64], R12 ;  /* 0x0000000c1000b986 */ /* 0x0001e2000c101904 */
[----:B------:R-:W-:-:S03]  /*0d20*/  IADD3 R22, PT, PT, R22, 0x3, RZ ;  /* 0x0000000316167810 */ /* 0x000fc60007ffe0ff */
[----:B------:R1:W-:Y:S01]  /*0d30*/  @!P3 STG.E desc[UR4][R6.64], R27 ;  /* 0x0000001b0600b986 */ /* 0x0003e2000c101904 */
[----:B------:R-:W-:Y:S01]  /*0d40*/  ISETP.GE.U32.AND P3, PT, R13, R12, PT ;  /* 0x0000000c0d00720c */ /* 0x000fe20003f66070 */
[----:B0-----:R-:W-:-:S04]  /*0d50*/  @P2 IMAD.WIDE.U32 R16, R25, 0x4, R8 ;  /* 0x0000000419102825 */ /* 0x001fc800078e0008 */
[----:B-1----:R-:W-:-:S05]  /*0d60*/  @P2 IMAD.WIDE.U32 R6, R25, 0x4, R10 ;  /* 0x0000000419062825 */ /* 0x002fca00078e000a */
[----:B------:R-:W-:Y:S04]  /*0d70*/  @P2 STG.E desc[UR4][R6.64], R20 ;  /* 0x0000001406002986 */ /* 0x000fe8000c101904 */
[----:B------:R0:W-:Y:S04]  /*0d80*/  @P2 STG.E desc[UR4][R16.64], R12 ;  /* 0x0000000c10002986 */ /* 0x0001e8000c101904 */
[----:B------:R1:W-:Y:S01]  /*0d90*/  @!P2 STG.E desc[UR4][R18.64], R12 ;  /* 0x0000000c1200a986 */ /* 0x0003e2000c101904 */
[----:B------:R-:W-:-:S04]  /*0da0*/  @!P2 IMAD.WIDE.U32 R6, R25, 0x4, R8 ;  /* 0x000000041906a825 */ /* 0x000fc800078e0008 */
[C---:B0-----:R-:W-:Y:S01]  /*0db0*/  @P1 IMAD.WIDE.U32 R16, R23.reuse, 0x4, R10 ;  /* 0x0000000417101825 */ /* 0x041fe200078e000a */
[----:B------:R0:W-:Y:S03]  /*0dc0*/  @!P2 STG.E desc[UR4][R6.64], R20 ;  /* 0x000000140600a986 */ /* 0x0001e6000c101904 */
[C---:B-1----:R-:W-:Y:S01]  /*0dd0*/  @P1 IMAD.WIDE.U32 R18, R23.reuse, 0x4, R8 ;  /* 0x0000000417121825 */ /* 0x042fe200078e0008 */
[----:B------:R-:W-:Y:S04]  /*0de0*/  @P1 STG.E desc[UR4][R16.64], R21 ;  /* 0x0000001510001986 */ /* 0x000fe8000c101904 */
[----:B------:R1:W-:Y:S01]  /*0df0*/  @P1 STG.E desc[UR4][R18.64], R12 ;  /* 0x0000000c12001986 */ /* 0x0003e2000c101904 */
[----:B0-----:R-:W-:-:S04]  /*0e00*/  @!P1 IMAD.WIDE.U32 R6, R23, 0x4, R10 ;  /* 0x0000000417069825 */ /* 0x001fc800078e000a */
[----:B------:R-:W-:Y:S01]  /*0e10*/  @!P1 IMAD.WIDE.U32 R16, R23, 0x4, R8 ;  /* 0x0000000417109825 */ /* 0x000fe200078e0008 */
[----:B------:R0:W-:Y:S03]  /*0e20*/  @!P1 STG.E desc[UR4][R6.64], R12 ;  /* 0x0000000c06009986 */ /* 0x0001e6000c101904 */
[C-C-:B-1----:R-:W-:Y:S01]  /*0e30*/  @P3 IMAD.WIDE.U32 R18, R22.reuse, 0x4, R10.reuse ;  /* 0x0000000416123825 */ /* 0x142fe200078e000a */
[----:B------:R1:W-:Y:S03]  /*0e40*/  @!P1 STG.E desc[UR4][R16.64], R21 ;  /* 0x0000001510009986 */ /* 0x0003e6000c101904 */
[C---:B------:R-:W-:Y:S01]  /*0e50*/  @!P3 IMAD.WIDE.U32 R10, R22.reuse, 0x4, R10 ;  /* 0x00000004160ab825 */ /* 0x040fe200078e000a */
[----:B------:R1:W-:Y:S03]  /*0e60*/  @P3 STG.E desc[UR4][R18.64], R13 ;  /* 0x0000000d12003986 */ /* 0x0003e6000c101904 */
[----:B0-----:R-:W-:-:S04]  /*0e70*/  @P3 IMAD.WIDE.U32 R6, R22, 0x4, R8 ;  /* 0x0000000416063825 */ /* 0x001fc800078e0008 */
[----:B------:R-:W-:Y:S01]  /*0e80*/  @!P3 IMAD.WIDE.U32 R8, R22, 0x4, R8 ;  /* 0x000000041608b825 */ /* 0x000fe200078e0008 */
[----:B------:R1:W-:Y:S04]  /*0e90*/  @P3 STG.E desc[UR4][R6.64], R12 ;  /* 0x0000000c06003986 */ /* 0x0003e8000c101904 */
[----:B------:R1:W-:Y:S04]  /*0ea0*/  @!P3 STG.E desc[UR4][R10.64], R12 ;  /* 0x0000000c0a00b986 */ /* 0x0003e8000c101904 */
[----:B------:R1:W-:Y:S02]  /*0eb0*/  @!P3 STG.E desc[UR4][R8.64], R13 ;  /* 0x0000000d0800b986 */ /* 0x0003e4000c101904 */
.L_x_24:
[----:B------:R-:W-:Y:S05]  /*0ec0*/  @!P0 BRA `(.L_x_23) ;  /* 0x0000000000cc8947 */ /* 0x000fea0003800000 */
[C---:B-1----:R-:W-:Y:S02]  /*0ed0*/  LOP3.LUT R6, R2.reuse, 0x3, RZ, 0xc0, !PT ;  /* 0x0000000302067812 */ /* 0x042fe400078ec0ff */
[----:B------:R-:W-:Y:S02]  /*0ee0*/  LOP3.LUT R7, R2, 0x1, RZ, 0xc0, !PT ;  /* 0x0000000102077812 */ /* 0x000fe400078ec0ff */
[----:B------:R-:W-:Y:S02]  /*0ef0*/  ISETP.NE.AND P0, PT, R6, 0x3, PT ;  /* 0x000000030600780c */ /* 0x000fe40003f05270 */
[----:B------:R-:W-:-:S11]  /*0f00*/  ISETP.NE.U32.AND P2, PT, R7, 0x1, PT ;  /* 0x000000010700780c */ /* 0x000fd60003f45070 */
[----:B------:R-:W-:Y:S05]  /*0f10*/  @!P0 BRA `(.L_x_25) ;  /* 0x0000000000848947 */ /* 0x000fea0003800000 */
[C---:B------:R-:W-:Y:S01]  /*0f20*/  LEA R18, R15.reuse, R1, 0x2 ;  /* 0x000000010f127211 */ /* 0x040fe200078e10ff */
[----:B------:R-:W0:Y:S04]  /*0f30*/  LDCU.128 UR8, c[0x0][0x390] ;  /* 0x00007200ff0877ac */ /* 0x000e280008000c00 */
[----:B------:R-:W2:Y:S04]  /*0f40*/  LDL R20, [R18] ;  /* 0x0000000012147983 */ /* 0x000ea80000100800 */
[----:B------:R-:W3:Y:S01]  /*0f50*/  LDL R13, [R18+0x4] ;  /* 0x00000400120d7983 */ /* 0x000ee20000100800 */
[----:B------:R-:W-:Y:S01]  /*0f60*/  IMAD.IADD R23, R14, 0x1, R15 ;  /* 0x000000010e177824 */ /* 0x000fe200078e020f */
[----:B------:R-:W-:-:S04]  /*0f70*/  IADD3 R15, PT, PT, R15, 0x2, RZ ;  /* 0x000000020f0f7810 */ /* 0x000fc80007ffe0ff */
[----:B------:R-:W-:Y:S02]  /*0f80*/  IADD3 R21, PT, PT, R23, 0x1, RZ ;  /* 0x0000000117157810 */ /* 0x000fe40007ffe0ff */
[-C--:B--2--5:R-:W-:Y:S02]  /*0f90*/  ISETP.GE.U32.AND P0, PT, R20, R12.reuse, PT ;  /* 0x0000000c1400720c */ /* 0x0a4fe40003f06070 */
[----:B---3--:R-:W-:-:S11]  /*0fa0*/  ISETP.GE.U32.AND P1, PT, R13, R12, PT ;  /* 0x0000000c0d00720c */ /* 0x008fd60003f26070 */
[----:B0-----:R-:W-:Y:S01]  /*0fb0*/  @P0 MOV R8, UR8 ;  /* 0x0000000800080c02 */ /* 0x001fe20008000f00 */
[----:B------:R-:W-:Y:S01]  /*0fc0*/  @P0 IMAD.U32 R7, RZ, RZ, UR11 ;  /* 0x0000000bff070e24 */ /* 0x000fe2000f8e00ff */
[----:B------:R-:W-:Y:S02]  /*0fd0*/  @P0 MOV R9, UR9 ;  /* 0x0000000900090c02 */ /* 0x000fe40008000f00 */
[----:B------:R-:W-:Y:S01]  /*0fe0*/  @P0 MOV R6, UR10 ;  /* 0x0000000a00060c02 */ /* 0x000fe20008000f00 */
[C---:B------:R-:W-:Y:S01]  /*0ff0*/  @P0 IMAD.WIDE.U32 R16, R23.reuse, 0x4, R8 ;  /* 0x0000000417100825 */ /* 0x040fe200078e0008 */
[----:B------:R-:W-:Y:S02]  /*1000*/  @!P0 MOV R8, UR8 ;  /* 0x0000000800088c02 */ /* 0x000fe40008000f00 */
[----:B------:R-:W-:Y:S01]  /*1010*/  @!P0 MOV R9, UR9 ;  /* 0x0000000900098c02 */ /* 0x000fe20008000f00 */
[----:B------:R-:W-:Y:S01]  /*1020*/  @P0 IMAD.WIDE.U32 R10, R23, 0x4, R6 ;  /* 0x00000004170a0825 */ /* 0x000fe200078e0006 */
[----:B------:R-:W-:Y:S01]  /*1030*/  @!P0 MOV R6, UR10 ;  /* 0x0000000a00068c02 */ /* 0x000fe20008000f00 */
[----:B------:R0:W-:Y:S02]  /*1040*/  @P0 STG.E desc[UR4][R16.64], R20 ;  /* 0x0000001410000986 */ /* 0x0001e4000c101904 */
[----:B------:R-:W-:-:S02]  /*1050*/  @!P0 IMAD.U32 R7, RZ, RZ, UR11 ;  /* 0x0000000bff078e24 */ /* 0x000fc4000f8e00ff */
[--C-:B------:R-:W-:Y:S01]  /*1060*/  @!P0 IMAD.WIDE.U32 R18, R23, 0x4, R8.reuse ;  /* 0x0000000417128825 */ /* 0x100fe200078e0008 */
[----:B------:R-:W-:Y:S04]  /*1070*/  @P0 STG.E desc[UR4][R10.64], R12 ;  /* 0x0000000c0a000986 */ /* 0x000fe8000c101904 */
[----:B------:R1:W-:Y:S01]  /*1080*/  @!P0 STG.E desc[UR4][R18.64], R12 ;  /* 0x0000000c12008986 */ /* 0x0003e2000c101904 */
[----:B0-----:R-:W-:-:S04]  /*1090*/  @P1 IMAD.WIDE.U32 R16, R21, 0x4, R8 ;  /* 0x0000000415101825 */ /* 0x001fc800078e0008 */
[----:B------:R-:W-:-:S04]  /*10a0*/  @!P1 IMAD.WIDE.U32 R8, R21, 0x4, R8 ;  /* 0x0000000415089825 */ /* 0x000fc800078e0008 */
[----:B------:R-:W-:-:S04]  /*10b0*/  @!P0 IMAD.WIDE.U32 R10, R23, 0x4, R6 ;  /* 0x00000004170a8825 */ /* 0x000fc800078e0006 */
[C-C-:B-1----:R-:W-:Y:S01]  /*10c0*/  @P1 IMAD.WIDE.U32 R18, R21.reuse, 0x4, R6.reuse ;  /* 0x0000000415121825 */ /* 0x142fe200078e0006 */
[----:B------:R0:W-:Y:S03]  /*10d0*/  @!P0 STG.E desc[UR4][R10.64], R20 ;  /* 0x000000140a008986 */ /* 0x0001e6000c101904 */
[----:B------:R-:W-:Y:S01]  /*10e0*/  @!P1 IMAD.WIDE.U32 R6, R21, 0x4, R6 ;  /* 0x0000000415069825 */ /* 0x000fe200078e0006 */
[----:B------:R0:W-:Y:S04]  /*10f0*/  @P1 STG.E desc[UR4][R16.64], R13 ;  /* 0x0000000d10001986 */ /* 0x0001e8000c101904 */
[----:B------:R0:W-:Y:S04]  /*1100*/  @P1 STG.E desc[UR4][R18.64], R12 ;  /* 0x0000000c12001986 */ /* 0x0001e8000c101904 */
[----:B------:R0:W-:Y:S04]  /*1110*/  @!P1 STG.E desc[UR4][R8.64], R12 ;  /* 0x0000000c08009986 */ /* 0x0001e8000c101904 */
[----:B------:R0:W-:Y:S02]  /*1120*/  @!P1 STG.E desc[UR4][R6.64], R13 ;  /* 0x0000000d06009986 */ /* 0x0001e4000c101904 */
.L_x_25:
[----:B------:R-:W-:Y:S05]  /*1130*/  @P2 BRA `(.L_x_23) ;  /* 0x0000000000302947 */ /* 0x000fea0003800000 */
[----:B0-----:R-:W-:Y:S01]  /*1140*/  LEA R10, R15, R1, 0x2 ;  /* 0x000000010f0a7211 */ /* 0x001fe200078e10ff */
[----:B------:R-:W0:Y:S04]  /*1150*/  LDC.64 R6, c[0x0][0x390] ;  /* 0x0000e400ff067b82 */ /* 0x000e280000000a00 */
[----:B------:R-:W2:Y:S01]  /*1160*/  LDL R13, [R10] ;  /* 0x000000000a0d7983 */ /* 0x000ea20000100800 */
[----:B------:R-:W-:-:S03]  /*1170*/  IMAD.IADD R11, R14, 0x1, R15 ;  /* 0x000000010e0b7824 */ /* 0x000fc600078e020f */
[----:B------:R-:W1:Y:S01]  /*1180*/  LDC.64 R8, c[0x0][0x398] ;  /* 0x0000e600ff087b82 */ /* 0x000e620000000a00 */
[----:B0-----:R-:W-:-:S04]  /*1190*/  IMAD.WIDE.U32 R6, R11, 0x4, R6 ;  /* 0x000000040b067825 */ /* 0x001fc800078e0006 */
[----:B-1----:R-:W-:Y:S01]  /*11a0*/  IMAD.WIDE.U32 R8, R11, 0x4, R8 ;  /* 0x000000040b087825 */ /* 0x002fe200078e0008 */
[----:B--2--5:R-:W-:-:S13]  /*11b0*/  ISETP.GE.U32.AND P0, PT, R13, R12, PT ;  /* 0x0000000c0d00720c */ /* 0x024fda0003f06070 */
[----:B------:R2:W-:Y:S04]  /*11c0*/  @P0 STG.E desc[UR4][R6.64], R13 ;  /* 0x0000000d06000986 */ /* 0x0005e8000c101904 */
[----:B------:R2:W-:Y:S04]  /*11d0*/  @P0 STG.E desc[UR4][R8.64], R12 ;  /* 0x0000000c08000986 */ /* 0x0005e8000c101904 */
[----:B------:R2:W-:Y:S04]  /*11e0*/  @!P0 STG.E desc[UR4][R6.64], R12 ;  /* 0x0000000c06008986 */ /* 0x0005e8000c101904 */
[----:B------:R2:W-:Y:S02]  /*11f0*/  @!P0 STG.E desc[UR4][R8.64], R13 ;  /* 0x0000000d08008986 */ /* 0x0005e4000c101904 */
.L_x_23:
[----:B012---:R-:W-:Y:S02]  /*1200*/  LOP3.LUT R7, RZ, R4, RZ, 0x33, !PT ;  /* 0x00000004ff077212 */ /* 0x007fe400078e33ff */
[----:B------:R-:W-:Y:S02]  /*1210*/  IADD3 R4, PT, PT, R4, 0x1, RZ ;  /* 0x0000000104047810 */ /* 0x000fe40007ffe0ff */
[----:B------:R-:W-:Y:S02]  /*1220*/  IADD3 R3, PT, PT, R3, 0x1, RZ ;  /* 0x0000000103037810 */ /* 0x000fe40007ffe0ff */
[----:B------:R-:W-:Y:S02]  /*1230*/  ISETP.NE.AND P0, PT, R4, 0x18, PT ;  /* 0x000000180400780c */ /* 0x000fe40003f05270 */
[----:B------:R-:W-:Y:S02]  /*1240*/  IADD3 R2, PT, PT, R2, 0x1, RZ ;  /* 0x0000000102027810 */ /* 0x000fe40007ffe0ff */
[----:B------:R-:W-:-:S09]  /*1250*/  IADD3 R0, PT, PT, R0, 0x18, R7 ;  /* 0x0000001800007810 */ /* 0x000fd20007ffe007 */
[----:B------:R-:W-:Y:S05]  /*1260*/  @P0 BRA `(.L_x_26) ;  /* 0xfffffff000400947 */ /* 0x000fea000383ffff */
[----:B------:R-:W-:Y:S05]  /*1270*/  EXIT ;  /* 0x000000000000794d */ /* 0x000fea0003800000 */
.L_x_27:
        /* <DEDUP_REMOVED lines=16> */
.L_x_38:


//--------------------- .text._Z14IndexVectorGPUIiEvPKT_S0_PS0_S3_ --------------------------
	.section	.text._Z14IndexVectorGPUIiEvPKT_S0_PS0_S3_,"ax",@progbits
	.align	128
        .global         _Z14IndexVectorGPUIiEvPKT_S0_PS0_S3_
        .type           _Z14IndexVectorGPUIiEvPKT_S0_PS0_S3_,@function
        .size           _Z14IndexVectorGPUIiEvPKT_S0_PS0_S3_,(.L_x_39 - _Z14IndexVectorGPUIiEvPKT_S0_PS0_S3_)
        .other          _Z14IndexVectorGPUIiEvPKT_S0_PS0_S3_,@"STO_CUDA_ENTRY STV_DEFAULT"
_Z14IndexVectorGPUIiEvPKT_S0_PS0_S3_:
.text._Z14IndexVectorGPUIiEvPKT_S0_PS0_S3_:
[----:B------:R-:W0:Y:S01]  /*0000*/  LDC R1, c[0x0][0x37c] ;  /* 0x0000df00ff017b82 */ /* 0x000e220000000800 */
[----:B------:R-:W1:Y:S01]  /*0010*/  S2R R5, SR_CTAID.X ;  /* 0x0000000000057919 */ /* 0x000e620000002500 */
[----:B------:R-:W1:Y:S01]  /*0020*/  LDCU UR4, c[0x0][0x360] ;  /* 0x00006c00ff0477ac */ /* 0x000e620008000800 */
[----:B0-----:R-:W-:Y:S01]  /*0030*/  IADD3 R1, PT, PT, R1, -0x60, RZ ;  /* 0xffffffa001017810 */ /* 0x001fe20007ffe0ff */
[----:B------:R-:W1:Y:S01]  /*0040*/  S2R R0, SR_TID.X ;  /* 0x0000000000007919 */ /* 0x000e620000002100 */
[----:B------:R-:W0:Y:S01]  /*0050*/  LDCU UR5, c[0x0][0x388] ;  /* 0x00007100ff0577ac */ /* 0x000e220008000800 */
[----:B-1----:R-:W-:-:S05]  /*0060*/  IMAD R5, R5, UR4, R0 ;  /* 0x0000000405057c24 */ /* 0x002fca000f8e0200 */
[----:B0-----:R-:W-:-:S13]  /*0070*/  ISETP.GE.AND P0, PT, R5, UR5, PT ;  /* 0x0000000505007c0c */ /* 0x001fda000bf06270 */
        /* <DEDUP_REMOVED lines=47> */
.L_x_33:
        /* <DEDUP_REMOVED lines=14> */
.L_x_29:
        /* <DEDUP_REMOVED lines=12> */
[----:B--2--5:R-:W-:-:S02]  /*0510*/  ISETP.GE.AND P0, PT, R25, R12, PT ;  /* 0x0000000c1900720c */ /* 0x024fc40003f06270 */
[----:B---3--:R-:W-:-:S11]  /*0520*/  ISETP.GE.AND P1, PT, R18, R12, PT ;  /* 0x0000000c1200720c */ /* 0x008fd60003f26270 */
        /* <DEDUP_REMOVED lines=8> */
[----:B----4-:R-:W-:Y:S01]  /*05b0*/  ISETP.GE.AND P2, PT, R23, R12, PT ;  /* 0x0000000c1700720c */ /* 0x010fe20003f46270 */
        /* <DEDUP_REMOVED lines=8> */
[----:B------:R-:W-:Y:S01]  /*0640*/  ISETP.GE.AND P0, PT, R19, R12, PT ;  /* 0x0000000c1300720c */ /* 0x000fe20003f06270 */
        /* <DEDUP_REMOVED lines=10> */
[----:B------:R-:W-:Y:S01]  /*06f0*/  ISETP.GE.AND P1, PT, R20, R12, PT ;  /* 0x0000000c1400720c */ /* 0x000fe20003f26270 */
        /* <DEDUP_REMOVED lines=19> */
[----:B------:R-:W-:Y:S01]  /*0830*/  ISETP.GE.AND P1, PT, R22, R12, PT ;  /* 0x0000000c1600720c */ /* 0x000fe20003f26270 */
        /* <DEDUP_REMOVED lines=11> */
[----:B------:R-:W-:-:S03]  /*08f0*/  ISETP.GE.AND P0, PT, R24, R12, PT ;  /* 0x0000000c1800720c */ /* 0x000fc60003f06270 */
        /* <DEDUP_REMOVED lines=28> */
.L_x_28:
        /* <DEDUP_REMOVED lines=19> */
[-C--:B--2--5:R-:W-:Y:S02]  /*0bf0*/  ISETP.GE.AND P3, PT, R27, R12.reuse, PT ;  /* 0x0000000c1b00720c */ /* 0x0a4fe40003f66270 */
[-C--:B---3--:R-:W-:Y:S02]  /*0c00*/  ISETP.GE.AND P2, PT, R20, R12.reuse, PT ;  /* 0x0000000c1400720c */ /* 0x088fe40003f46270 */
[----:B----4-:R-:W-:-:S09]  /*0c10*/  ISETP.GE.AND P1, PT, R21, R12, PT ;  /* 0x0000000c1500720c */ /* 0x010fd20003f26270 */
        /* <DEDUP_REMOVED lines=18> */
[----:B------:R-:W-:Y:S01]  /*0d40*/  ISETP.GE.AND P3, PT, R13, R12, PT ;  /* 0x0000000c0d00720c */ /* 0x000fe20003f66270 */
        /* <DEDUP_REMOVED lines=23> */
.L_x_31:
        /* <DEDUP_REMOVED lines=13> */
[-C--:B--2--5:R-:W-:Y:S02]  /*0f90*/  ISETP.GE.AND P0, PT, R20, R12.reuse, PT ;  /* 0x0000000c1400720c */ /* 0x0a4fe40003f06270 */
[----:B---3--:R-:W-:-:S11]  /*0fa0*/  ISETP.GE.AND P1, PT, R13, R12, PT ;  /* 0x0000000c0d00720c */ /* 0x008fd60003f26270 */
        /* <DEDUP_REMOVED lines=24> */
.L_x_32:
        /* <DEDUP_REMOVED lines=8> */
[----:B--2--5:R-:W-:-:S13]  /*11b0*/  ISETP.GE.AND P0, PT, R13, R12, PT ;  /* 0x0000000c0d00720c */ /* 0x024fda0003f06270 */
[----:B------:R2:W-:Y:S04]  /*11c0*/  @P0 STG.E desc[UR4][R6.64], R13 ;  /* 0x0000000d06000986 */ /* 0x0005e8000c101904 */
[----:B------:R2:W-:Y:S04]  /*11d0*/  @P0 STG.E desc[UR4][R8.64], R12 ;  /* 0x0000000c08000986 */ /* 0x0005e8000c101904 */
[----:B------:R2:W-:Y:S04]  /*11e0*/  @!P0 STG.E desc[UR4][R6.64], R12 ;  /* 0x0000000c06008986 */ /* 0x0005e8000c101904 */
[----:B------:R2:W-:Y:S02]  /*11f0*/  @!P0 STG.E desc[UR4][R8.64], R13 ;  /* 0x0000000d08008986 */ /* 0x0005e4000c101904 */
.L_x_30:
        /* <DEDUP_REMOVED lines=8> */
.L_x_34:
        /* <DEDUP_REMOVED lines=16> */
.L_x_39:


//--------------------- .nv.shared.reserved.0     --------------------------
	.section	.nv.shared.reserved.0,"aw",@nobits
	.weak		__nv_reservedSMEM_offset_0_alias
	.size		__nv_reservedSMEM_offset_0_alias, 0, 64
	.other		__nv_reservedSMEM_offset_0_alias,@"STO_CUDA_RESERVED_SHARED STV_DEFAULT"
__nv_reservedSMEM_offset_0_alias:
	.zero		0
	.zero		64


//--------------------- .nv.constant0._Z14IndexVectorGPUIdEvPKT_S0_PS0_S3_ --------------------------
	.section	.nv.constant0._Z14IndexVectorGPUIdEvPKT_S0_PS0_S3_,"a",@progbits
	.sectionflags	@""
	.align	4
.nv.constant0._Z14IndexVectorGPUIdEvPKT_S0_PS0_S3_:
	.zero		928


//--------------------- .nv.constant0._Z14IndexVectorGPUImEvPKT_S0_PS0_S3_ --------------------------
	.section	.nv.constant0._Z14IndexVectorGPUImEvPKT_S0_PS0_S3_,"a",@progbits
	.sectionflags	@""
	.align	4
.nv.constant0._Z14IndexVectorGPUImEvPKT_S0_PS0_S3_:
	.zero		928


//--------------------- .nv.constant0._Z14IndexVectorGPUIlEvPKT_S0_PS0_S3_ --------------------------
	.section	.nv.constant0._Z14IndexVectorGPUIlEvPKT_S0_PS0_S3_,"a",@progbits
	.sectionflags	@""
	.align	4
.nv.constant0._Z14IndexVectorGPUIlEvPKT_S0_PS0_S3_:
	.zero		928


//--------------------- .nv.constant0._Z14IndexVectorGPUIjEvPKT_S0_PS0_S3_ --------------------------
	.section	.nv.constant0._Z14IndexVectorGPUIjEvPKT_S0_PS0_S3_,"a",@progbits
	.sectionflags	@""
	.align	4
.nv.constant0._Z14IndexVectorGPUIjEvPKT_S0_PS0_S3_:
	.zero		928


//--------------------- .nv.constant0._Z14IndexVectorGPUIiEvPKT_S0_PS0_S3_ --------------------------
	.section	.nv.constant0._Z14IndexVectorGPUIiEvPKT_S0_PS0_S3_,"a",@progbits
	.sectionflags	@""
	.align	4
.nv.constant0._Z14IndexVectorGPUIiEvPKT_S0_PS0_S3_:
	.zero		928


//--------------------- SYMBOLS --------------------------

	.type		.nv.reservedSmem.offset0,@object
	.size		.nv.reservedSmem.offset0,0x4
